	.target	sm_90a

	.elftype	@"ET_EXEC"


//--------------------- .note.nv.tkinfo           --------------------------
	.section	.note.nv.tkinfo,"",@"SHT_NOTE"
	.sectionflags	@"SHF_NOTE_NV_TKINFO"
	.tkinfo
        /*0018*/ 	.word	0x00000002
        /*0030*/ 	.string	""
        /*0030*/ 	.string	"ptxas"
        /*0030*/ 	.string	"Cuda compilation tools, release 13.0, V13.0.88"
        /*0030*/ 	.string	"Build cuda_13.0.r13.0/compiler.36424714_0"
        /*0030*/ 	.string	"-arch sm_90a -m 64 "



//--------------------- .note.nv.cuinfo           --------------------------
	.section	.note.nv.cuinfo,"",@"SHT_NOTE"
	.sectionflags	@"SHF_NOTE_NV_CUINFO"
        /*0018*/ 	.short	0x0002
        /*001a*/ 	.short	0x005a
        /*001c*/ 	.short	0x0082
	.zero		2


//--------------------- .nv.info                  --------------------------
	.section	.nv.info,"",@"SHT_CUDA_INFO"
	.align	4


	//----- nvinfo : EIATTR_REGCOUNT
	.align		4
        /*0000*/ 	.byte	0x04, 0x2f
        /*0002*/ 	.short	(.L_15 - .L_14)
	.align		4
.L_14:
        /*0004*/ 	.word	index@(_ZN7cutlass13device_kernelINS_4gemm6kernel13GemmUniversalIN4cute5tupleIJiiiiEEENS1_10collective13CollectiveMmaINS1_34MainloopSm90TmaGmmaWarpSpecializedILi9ENS5_IJNS4_1CILi2EEESB_NSA_ILi1EEEEEENS1_35KernelTmaWarpSpecializedCooperativeEEENS5_IJNSA_ILi128EEENSA_ILi64EEESH_EEENS_10bfloat16_tENS5_IJlSC_lEEESJ_SK_NS4_8TiledMMAINS4_8MMA_AtomIJNS4_4SM904GMMA27MMA_64x64x16_F32BF16BF16_SSILNSO_5MajorE0ELSQ_0ELNSO_7ScaleInE1ELSR_1EEEEEENS4_6LayoutINS5_IJSB_SC_SC_EEENS5_IJSC_NSA_ILi0EEESW_EEEEENS5_IJNS4_10UnderscoreESZ_SZ_EEEEENS4_23SM90_TMA_LOAD_MULTICASTENS4_14ComposedLayoutINS4_7SwizzleILi3ELi4ELi3EEENS4_18smem_ptr_flag_bitsILi16EEENSU_INS5_IJNSA_ILi8EEESH_EEENS5_IJSH_SC_EEEEEEEvNS4_8identityES12_S1C_vS1D_EENS_8epilogue10collective6detail29Sm90TmaWarpSpecializedAdapterINS1G_15DefaultEpilogueISJ_SK_SK_NS1F_6thread17LinearCombinationISJ_Li1EffLNS1K_9ScaleType4KindE0ELNS_15FloatRoundStyleE2ESJ_EENS1_15EpilogueDefaultEEEEEvvEEEEvNT_6ParamsE)
        /*0008*/ 	.word	0x000000a8


	//----- nvinfo : EIATTR_FRAME_SIZE
	.align		4
.L_15:
        /*000c*/ 	.byte	0x04, 0x11
        /*000e*/ 	.short	(.L_17 - .L_16)
	.align		4
.L_16:
        /*0010*/ 	.word	index@(_ZN7cutlass13device_kernelINS_4gemm6kernel13GemmUniversalIN4cute5tupleIJiiiiEEENS1_10collective13CollectiveMmaINS1_34MainloopSm90TmaGmmaWarpSpecializedILi9ENS5_IJNS4_1CILi2EEESB_NSA_ILi1EEEEEENS1_35KernelTmaWarpSpecializedCooperativeEEENS5_IJNSA_ILi128EEENSA_ILi64EEESH_EEENS_10bfloat16_tENS5_IJlSC_lEEESJ_SK_NS4_8TiledMMAINS4_8MMA_AtomIJNS4_4SM904GMMA27MMA_64x64x16_F32BF16BF16_SSILNSO_5MajorE0ELSQ_0ELNSO_7ScaleInE1ELSR_1EEEEEENS4_6LayoutINS5_IJSB_SC_SC_EEENS5_IJSC_NSA_ILi0EEESW_EEEEENS5_IJNS4_10UnderscoreESZ_SZ_EEEEENS4_23SM90_TMA_LOAD_MULTICASTENS4_14ComposedLayoutINS4_7SwizzleILi3ELi4ELi3EEENS4_18smem_ptr_flag_bitsILi16EEENSU_INS5_IJNSA_ILi8EEESH_EEENS5_IJSH_SC_EEEEEEEvNS4_8identityES12_S1C_vS1D_EENS_8epilogue10collective6detail29Sm90TmaWarpSpecializedAdapterINS1G_15DefaultEpilogueISJ_SK_SK_NS1F_6thread17LinearCombinationISJ_Li1EffLNS1K_9ScaleType4KindE0ELNS_15FloatRoundStyleE2ESJ_EENS1_15EpilogueDefaultEEEEEvvEEEEvNT_6ParamsE)
        /*0014*/ 	.word	0x00000000


	//----- nvinfo : EIATTR_MIN_STACK_SIZE
	.align		4
.L_17:
        /*0018*/ 	.byte	0x04, 0x12
        /*001a*/ 	.short	(.L_19 - .L_18)
	.align		4
.L_18:
        /*001c*/ 	.word	index@(_ZN7cutlass13device_kernelINS_4gemm6kernel13GemmUniversalIN4cute5tupleIJiiiiEEENS1_10collective13CollectiveMmaINS1_34MainloopSm90TmaGmmaWarpSpecializedILi9ENS5_IJNS4_1CILi2EEESB_NSA_ILi1EEEEEENS1_35KernelTmaWarpSpecializedCooperativeEEENS5_IJNSA_ILi128EEENSA_ILi64EEESH_EEENS_10bfloat16_tENS5_IJlSC_lEEESJ_SK_NS4_8TiledMMAINS4_8MMA_AtomIJNS4_4SM904GMMA27MMA_64x64x16_F32BF16BF16_SSILNSO_5MajorE0ELSQ_0ELNSO_7ScaleInE1ELSR_1EEEEEENS4_6LayoutINS5_IJSB_SC_SC_EEENS5_IJSC_NSA_ILi0EEESW_EEEEENS5_IJNS4_10UnderscoreESZ_SZ_EEEEENS4_23SM90_TMA_LOAD_MULTICASTENS4_14ComposedLayoutINS4_7SwizzleILi3ELi4ELi3EEENS4_18smem_ptr_flag_bitsILi16EEENSU_INS5_IJNSA_ILi8EEESH_EEENS5_IJSH_SC_EEEEEEEvNS4_8identityES12_S1C_vS1D_EENS_8epilogue10collective6detail29Sm90TmaWarpSpecializedAdapterINS1G_15DefaultEpilogueISJ_SK_SK_NS1F_6thread17LinearCombinationISJ_Li1EffLNS1K_9ScaleType4KindE0ELNS_15FloatRoundStyleE2ESJ_EENS1_15EpilogueDefaultEEEEEvvEEEEvNT_6ParamsE)
        /*0020*/ 	.word	0x00000000
.L_19:


//--------------------- .nv.compat                --------------------------
	.section	.nv.compat,"",@"SHT_CUDA_COMPAT_INFO"
	.align	4
        /*0000*/ 	.byte	0x02, 0x09, 0x01, 0x00, 0x02, 0x02, 0x04, 0x00, 0x02, 0x05, 0x05, 0x00, 0x03, 0x07, 0x01, 0x01
        /*0010*/ 	.byte	0x02, 0x03, 0x01, 0x00, 0x02, 0x06, 0x01, 0x00, 0x04, 0x0b, 0x08, 0x00, 0x00, 0x00, 0x00, 0x00
        /*0020*/ 	.byte	0x00, 0x00, 0x00, 0x00


//--------------------- .nv.info._ZN7cutlass13device_kernelINS_4gemm6kernel13GemmUniversalIN4cute5tupleIJiiiiEEENS1_10collective13CollectiveMmaINS1_34MainloopSm90TmaGmmaWarpSpecializedILi9ENS5_IJNS4_1CILi2EEESB_NSA_ILi1EEEEEENS1_35KernelTmaWarpSpecializedCooperativeEEENS5_IJNSA_ILi128EEENSA_ILi64EEESH_EEENS_10bfloat16_tENS5_IJlSC_lEEESJ_SK_NS4_8TiledMMAINS4_8MMA_AtomIJNS4_4SM904GMMA27MMA_64x64x16_F32BF16BF16_SSILNSO_5MajorE0ELSQ_0ELNSO_7ScaleInE1ELSR_1EEEEEENS4_6LayoutINS5_IJSB_SC_SC_EEENS5_IJSC_NSA_ILi0EEESW_EEEEENS5_IJNS4_10UnderscoreESZ_SZ_EEEEENS4_23SM90_TMA_LOAD_MULTICASTENS4_14ComposedLayoutINS4_7SwizzleILi3ELi4ELi3EEENS4_18smem_ptr_flag_bitsILi16EEENSU_INS5_IJNSA_ILi8EEESH_EEENS5_IJSH_SC_EEEEEEEvNS4_8identityES12_S1C_vS1D_EENS_8epilogue10collective6detail29Sm90TmaWarpSpecializedAdapterINS1G_15DefaultEpilogueISJ_SK_SK_NS1F_6thread17LinearCombinationISJ_Li1EffLNS1K_9ScaleType4KindE0ELNS_15FloatRoundStyleE2ESJ_EENS1_15EpilogueDefaultEEEEEvvEEEEvNT_6ParamsE --------------------------
	.section	.nv.info._ZN7cutlass13device_kernelINS_4gemm6kernel13GemmUniversalIN4cute5tupleIJiiiiEEENS1_10collective13CollectiveMmaINS1_34MainloopSm90TmaGmmaWarpSpecializedILi9ENS5_IJNS4_1CILi2EEESB_NSA_ILi1EEEEEENS1_35KernelTmaWarpSpecializedCooperativeEEENS5_IJNSA_ILi128EEENSA_ILi64EEESH_EEENS_10bfloat16_tENS5_IJlSC_lEEESJ_SK_NS4_8TiledMMAINS4_8MMA_AtomIJNS4_4SM904GMMA27MMA_64x64x16_F32BF16BF16_SSILNSO_5MajorE0ELSQ_0ELNSO_7ScaleInE1ELSR_1EEEEEENS4_6LayoutINS5_IJSB_SC_SC_EEENS5_IJSC_NSA_ILi0EEESW_EEEEENS5_IJNS4_10UnderscoreESZ_SZ_EEEEENS4_23SM90_TMA_LOAD_MULTICASTENS4_14ComposedLayoutINS4_7SwizzleILi3ELi4ELi3EEENS4_18smem_ptr_flag_bitsILi16EEENSU_INS5_IJNSA_ILi8EEESH_EEENS5_IJSH_SC_EEEEEEEvNS4_8identityES12_S1C_vS1D_EENS_8epilogue10collective6detail29Sm90TmaWarpSpecializedAdapterINS1G_15DefaultEpilogueISJ_SK_SK_NS1F_6thread17LinearCombinationISJ_Li1EffLNS1K_9ScaleType4KindE0ELNS_15FloatRoundStyleE2ESJ_EENS1_15EpilogueDefaultEEEEEvvEEEEvNT_6ParamsE,"",@"SHT_CUDA_INFO"
	.sectionflags	@""
	.align	4


	//----- nvinfo : EIATTR_CUDA_API_VERSION
	.align		4
        /*0000*/ 	.byte	0x04, 0x37
        /*0002*/ 	.short	(.L_21 - .L_20)
.L_20:
        /*0004*/ 	.word	0x00000082


	//----- nvinfo : EIATTR_KPARAM_INFO
	.align		4
.L_21:
        /*0008*/ 	.byte	0x04, 0x17
        /*000a*/ 	.short	(.L_23 - .L_22)
.L_22:
        /*000c*/ 	.word	0x00000000
        /*0010*/ 	.short	0x0000
        /*0012*/ 	.short	0x0070
        /*0014*/ 	.byte	0x00, 0xf0, 0x01, 0x10


	//----- nvinfo : EIATTR_SPARSE_MMA_MASK
	.align		4
.L_23:
        /*0018*/ 	.byte	0x03, 0x50
        /*001a*/ 	.short	0x0000


	//----- nvinfo : EIATTR_MAXREG_COUNT
	.align		4
        /*001c*/ 	.byte	0x03, 0x1b
        /*001e*/ 	.short	0x00a8


	//----- nvinfo : EIATTR_NUM_BARRIERS
	.align		4
        /*0020*/ 	.byte	0x02, 0x4c
        /*0022*/ 	.byte	0x01
	.zero		1


	//----- nvinfo : EIATTR_EXTERNS
	.align		4
        /*0024*/ 	.byte	0x04, 0x0f
        /*0026*/ 	.short	(.L_25 - .L_24)


	//   ....[0]....
	.align		4
.L_24:
        /*0028*/ 	.word	index@(__assertfail)


	//----- nvinfo : EIATTR_MERCURY_ISA_VERSION
	.align		4
.L_25:
        /*002c*/ 	.byte	0x03, 0x5f
        /*002e*/ 	.short	0x0101


	//----- nvinfo : EIATTR_INT_WARP_WIDE_INSTR_OFFSETS
	.align		4
        /*0030*/ 	.byte	0x04, 0x31
        /*0032*/ 	.short	(.L_27 - .L_26)


	//   ....[0]....
.L_26:
        /*0034*/ 	.word	0x00000550


	//   ....[1]....
        /*0038*/ 	.word	0x00000580


	//   ....[2]....
        /*003c*/ 	.word	0x00000740


	//----- nvinfo : EIATTR_COOP_GROUP_MASK_REGIDS
	.align		4
.L_27:
        /*0040*/ 	.byte	0x04, 0x29
        /*0042*/ 	.short	(.L_29 - .L_28)


	//   ....[0]....
.L_28:
        /*0044*/ 	.word	0xffffffff


	//   ....[1]....
        /*0048*/ 	.word	0xffffffff


	//   ....[2]....
        /*004c*/ 	.word	0xffffffff


	//   ....[3]....
        /*0050*/ 	.word	0xffffffff


	//   ....[4]....
        /*0054*/ 	.word	0xffffffff


	//   ....[5]....
        /*0058*/ 	.word	0xffffffff


	//----- nvinfo : EIATTR_COOP_GROUP_INSTR_OFFSETS
	.align		4
.L_29:
        /*005c*/ 	.byte	0x04, 0x28
        /*005e*/ 	.short	(.L_31 - .L_30)


	//   ....[0]....
.L_30:
        /*0060*/ 	.word	0x00000060


	//   ....[1]....
        /*0064*/ 	.word	0x00000070


	//   ....[2]....
        /*0068*/ 	.word	0x00000130


	//   ....[3]....
        /*006c*/ 	.word	0x000003a0


	//   ....[4]....
        /*0070*/ 	.word	0x000008c0


	//   ....[5]....
        /*0074*/ 	.word	0x00001300


	//----- nvinfo : EIATTR_REG_RECONFIG
	.align		4
.L_31:
        /*0078*/ 	.byte	0x01, 0x54
	.zero		2


	//----- nvinfo : EIATTR_SYSCALL_OFFSETS
	.align		4
        /*007c*/ 	.byte	0x04, 0x46
        /*007e*/ 	.short	(.L_33 - .L_32)


	//   ....[0]....
.L_32:
        /*0080*/ 	.word	0x000014c0


	//----- nvinfo : EIATTR_MBARRIER_INSTR_OFFSETS
	.align		4
.L_33:
        /*0084*/ 	.byte	0x04, 0x39
        /*0086*/ 	.short	(.L_35 - .L_34)


	//   ....[0]....
.L_34:
        /*0088*/ 	.word	0x00000250
        /*008c*/ 	.word	0x000000ff
        /*0090*/ 	.word	0x00000000
        /*0094*/ 	.short	0x0100
        /*0096*/ 	.byte	0x08
	.zero		1


	//   ....[1]....
        /*0098*/ 	.word	0x00000260
        /*009c*/ 	.word	0x000000ff
        /*00a0*/ 	.word	0x00000048
        /*00a4*/ 	.short	0x0100
        /*00a6*/ 	.byte	0x08
	.zero		1


	//   ....[2]....
        /*00a8*/ 	.word	0x00000270
        /*00ac*/ 	.word	0x000000ff
        /*00b0*/ 	.word	0x00000008
        /*00b4*/ 	.short	0x0100
        /*00b6*/ 	.byte	0x08
	.zero		1


	//   ....[3]....
        /*00b8*/ 	.word	0x00000280
        /*00bc*/ 	.word	0x000000ff
        /*00c0*/ 	.word	0x00000050
        /*00c4*/ 	.short	0x0100
        /*00c6*/ 	.byte	0x08
	.zero		1


	//   ....[4]....
        /*00c8*/ 	.word	0x00000290
        /*00cc*/ 	.word	0x000000ff
        /*00d0*/ 	.word	0x00000010
        /*00d4*/ 	.short	0x0100
        /*00d6*/ 	.byte	0x08
	.zero		1


	//   ....[5]....
        /*00d8*/ 	.word	0x000002a0
        /*00dc*/ 	.word	0x000000ff
        /*00e0*/ 	.word	0x00000058
        /*00e4*/ 	.short	0x0100
        /*00e6*/ 	.byte	0x08
	.zero		1


	//   ....[6]....
        /*00e8*/ 	.word	0x000002b0
        /*00ec*/ 	.word	0x000000ff
        /*00f0*/ 	.word	0x00000018
        /*00f4*/ 	.short	0x0100
        /*00f6*/ 	.byte	0x08
	.zero		1


	//   ....[7]....
        /*00f8*/ 	.word	0x000002c0
        /*00fc*/ 	.word	0x000000ff
        /*0100*/ 	.word	0x00000060
        /*0104*/ 	.short	0x0100
        /*0106*/ 	.byte	0x08
	.zero		1


	//   ....[8]....
        /*0108*/ 	.word	0x000002d0
        /*010c*/ 	.word	0x000000ff
        /*0110*/ 	.word	0x00000020
        /*0114*/ 	.short	0x0100
        /*0116*/ 	.byte	0x08
	.zero		1


	//   ....[9]....
        /*0118*/ 	.word	0x000002e0
        /*011c*/ 	.word	0x000000ff
        /*0120*/ 	.word	0x00000068
        /*0124*/ 	.short	0x0100
        /*0126*/ 	.byte	0x08
	.zero		1


	//   ....[10]....
        /*0128*/ 	.word	0x000002f0
        /*012c*/ 	.word	0x000000ff
        /*0130*/ 	.word	0x00000028
        /*0134*/ 	.short	0x0100
        /*0136*/ 	.byte	0x08
	.zero		1


	//   ....[11]....
        /*0138*/ 	.word	0x00000300
        /*013c*/ 	.word	0x000000ff
        /*0140*/ 	.word	0x00000070
        /*0144*/ 	.short	0x0100
        /*0146*/ 	.byte	0x08
	.zero		1


	//   ....[12]....
        /*0148*/ 	.word	0x00000310
        /*014c*/ 	.word	0x000000ff
        /*0150*/ 	.word	0x00000030
        /*0154*/ 	.short	0x0100
        /*0156*/ 	.byte	0x08
	.zero		1


	//   ....[13]....
        /*0158*/ 	.word	0x00000320
        /*015c*/ 	.word	0x000000ff
        /*0160*/ 	.word	0x00000078
        /*0164*/ 	.short	0x0100
        /*0166*/ 	.byte	0x08
	.zero		1


	//   ....[14]....
        /*0168*/ 	.word	0x00000330
        /*016c*/ 	.word	0x000000ff
        /*0170*/ 	.word	0x00000038
        /*0174*/ 	.short	0x0100
        /*0176*/ 	.byte	0x08
	.zero		1


	//   ....[15]....
        /*0178*/ 	.word	0x00000340
        /*017c*/ 	.word	0x000000ff
        /*0180*/ 	.word	0x00000080
        /*0184*/ 	.short	0x0100
        /*0186*/ 	.byte	0x08
	.zero		1


	//   ....[16]....
        /*0188*/ 	.word	0x00000350
        /*018c*/ 	.word	0x000000ff
        /*0190*/ 	.word	0x00000040
        /*0194*/ 	.short	0x0100
        /*0196*/ 	.byte	0x08
	.zero		1


	//   ....[17]....
        /*0198*/ 	.word	0x00000360
        /*019c*/ 	.word	0x000000ff
        /*01a0*/ 	.word	0x00000088
        /*01a4*/ 	.short	0x0100
        /*01a6*/ 	.byte	0x08
	.zero		1


	//   ....[18]....
        /*01a8*/ 	.word	0x000007c0
        /*01ac*/ 	.word	0x000000ff
        /*01b0*/ 	.word	0x000000a0
        /*01b4*/ 	.short	0x0100
        /*01b6*/ 	.byte	0x06
	.zero		1


	//   ....[19]....
        /*01b8*/ 	.word	0x00000850
        /*01bc*/ 	.word	0x000000ff
        /*01c0*/ 	.word	0x000000a8
        /*01c4*/ 	.short	0x0100
        /*01c6*/ 	.byte	0x06
	.zero		1


	//   ....[20]....
        /*01c8*/ 	.word	0x00001580
        /*01cc*/ 	.word	0x00000003
        /*01d0*/ 	.word	0x00000000
        /*01d4*/ 	.short	0x010a
        /*01d6*/ 	.byte	0x3f
	.zero		1


	//   ....[21]....
        /*01d8*/ 	.word	0x000015c0
        /*01dc*/ 	.word	0x00000003
        /*01e0*/ 	.word	0x00000000
        /*01e4*/ 	.short	0x010a
        /*01e6*/ 	.byte	0x3f
	.zero		1


	//   ....[22]....
        /*01e8*/ 	.word	0x00001990
        /*01ec*/ 	.word	0x00000005
        /*01f0*/ 	.word	0x00000000
        /*01f4*/ 	.short	0x010a
        /*01f6*/ 	.byte	0x3f
	.zero		1


	//   ....[23]....
        /*01f8*/ 	.word	0x000019d0
        /*01fc*/ 	.word	0x00000005
        /*0200*/ 	.word	0x00000000
        /*0204*/ 	.short	0x010a
        /*0206*/ 	.byte	0x3f
	.zero		1


	//   ....[24]....
        /*0208*/ 	.word	0x00001c30
        /*020c*/ 	.word	0x00000005
        /*0210*/ 	.word	0x00000000
        /*0214*/ 	.short	0x0101
        /*0216*/ 	.byte	0x3f
	.zero		1


	//   ....[25]....
        /*0218*/ 	.word	0x00001e50
        /*021c*/ 	.word	0x00000003
        /*0220*/ 	.word	0x00000000
        /*0224*/ 	.short	0x0101
        /*0226*/ 	.byte	0x3f
	.zero		1


	//   ....[26]....
        /*0228*/ 	.word	0x00005430
        /*022c*/ 	.word	0x0000000e
        /*0230*/ 	.word	0x00000048
        /*0234*/ 	.short	0x010a
        /*0236*/ 	.byte	0x3f
	.zero		1


	//   ....[27]....
        /*0238*/ 	.word	0x000057e0
        /*023c*/ 	.word	0x00000006
        /*0240*/ 	.word	0x000000a8
        /*0244*/ 	.short	0x0101
        /*0246*/ 	.byte	0x3f
	.zero		1


	//   ....[28]....
        /*0248*/ 	.word	0x00005f10
        /*024c*/ 	.word	0x00000007
        /*0250*/ 	.word	0x00000000
        /*0254*/ 	.short	0x010a
        /*0256*/ 	.byte	0x3f
	.zero		1


	//   ....[29]....
        /*0258*/ 	.word	0x00005f90
        /*025c*/ 	.word	0x00000009
        /*0260*/ 	.word	0x00000000
        /*0264*/ 	.short	0x010a
        /*0266*/ 	.byte	0x3f
	.zero		1


	//   ....[30]....
        /*0268*/ 	.word	0x00006020
        /*026c*/ 	.word	0x00000006
        /*0270*/ 	.word	0x00000000
        /*0274*/ 	.short	0x010a
        /*0276*/ 	.byte	0x3f
	.zero		1


	//   ....[31]....
        /*0278*/ 	.word	0x000060b0
        /*027c*/ 	.word	0x00000009
        /*0280*/ 	.word	0x00000000
        /*0284*/ 	.short	0x010a
        /*0286*/ 	.byte	0x3f
	.zero		1


	//   ....[32]....
        /*0288*/ 	.word	0x00006140
        /*028c*/ 	.word	0x00000006
        /*0290*/ 	.word	0x00000000
        /*0294*/ 	.short	0x010a
        /*0296*/ 	.byte	0x3f
	.zero		1


	//   ....[33]....
        /*0298*/ 	.word	0x000061d0
        /*029c*/ 	.word	0x00000009
        /*02a0*/ 	.word	0x00000000
        /*02a4*/ 	.short	0x010a
        /*02a6*/ 	.byte	0x3f
	.zero		1


	//   ....[34]....
        /*02a8*/ 	.word	0x00006260
        /*02ac*/ 	.word	0x00000006
        /*02b0*/ 	.word	0x00000000
        /*02b4*/ 	.short	0x010a
        /*02b6*/ 	.byte	0x3f
	.zero		1


	//   ....[35]....
        /*02b8*/ 	.word	0x000062f0
        /*02bc*/ 	.word	0x00000009
        /*02c0*/ 	.word	0x00000000
        /*02c4*/ 	.short	0x010a
        /*02c6*/ 	.byte	0x3f
	.zero		1


	//   ....[36]....
        /*02c8*/ 	.word	0x00006380
        /*02cc*/ 	.word	0x00000003
        /*02d0*/ 	.word	0x00000000
        /*02d4*/ 	.short	0x010a
        /*02d6*/ 	.byte	0x3f
	.zero		1


	//   ....[37]....
        /*02d8*/ 	.word	0x000063e0
        /*02dc*/ 	.word	0x00000003
        /*02e0*/ 	.word	0x00000000
        /*02e4*/ 	.short	0x010a
        /*02e6*/ 	.byte	0x3f
	.zero		1


	//   ....[38]....
        /*02e8*/ 	.word	0x00006430
        /*02ec*/ 	.word	0x00000005
        /*02f0*/ 	.word	0x00000000
        /*02f4*/ 	.short	0x010a
        /*02f6*/ 	.byte	0x3f
	.zero		1


	//   ....[39]....
        /*02f8*/ 	.word	0x00006500
        /*02fc*/ 	.word	0x0000000e
        /*0300*/ 	.word	0x00000048
        /*0304*/ 	.short	0x010a
        /*0306*/ 	.byte	0x3f
	.zero		1


	//   ....[40]....
        /*0308*/ 	.word	0x000065d0
        /*030c*/ 	.word	0x00000007
        /*0310*/ 	.word	0x00000000
        /*0314*/ 	.short	0x010a
        /*0316*/ 	.byte	0x3f
	.zero		1


	//   ....[41]....
        /*0318*/ 	.word	0x00006620
        /*031c*/ 	.word	0x00000009
        /*0320*/ 	.word	0x00000000
        /*0324*/ 	.short	0x010a
        /*0326*/ 	.byte	0x3f
	.zero		1


	//   ....[42]....
        /*0328*/ 	.word	0x00006670
        /*032c*/ 	.word	0x00000006
        /*0330*/ 	.word	0x00000000
        /*0334*/ 	.short	0x010a
        /*0336*/ 	.byte	0x3f
	.zero		1


	//   ....[43]....
        /*0338*/ 	.word	0x000066c0
        /*033c*/ 	.word	0x00000009
        /*0340*/ 	.word	0x00000000
        /*0344*/ 	.short	0x010a
        /*0346*/ 	.byte	0x3f
	.zero		1


	//   ....[44]....
        /*0348*/ 	.word	0x00006710
        /*034c*/ 	.word	0x00000006
        /*0350*/ 	.word	0x00000000
        /*0354*/ 	.short	0x010a
        /*0356*/ 	.byte	0x3f
	.zero		1


	//   ....[45]....
        /*0358*/ 	.word	0x00006760
        /*035c*/ 	.word	0x00000009
        /*0360*/ 	.word	0x00000000
        /*0364*/ 	.short	0x010a
        /*0366*/ 	.byte	0x3f
	.zero		1


	//   ....[46]....
        /*0368*/ 	.word	0x000067b0
        /*036c*/ 	.word	0x00000006
        /*0370*/ 	.word	0x00000000
        /*0374*/ 	.short	0x010a
        /*0376*/ 	.byte	0x3f
	.zero		1


	//   ....[47]....
        /*0378*/ 	.word	0x00006800
        /*037c*/ 	.word	0x00000009
        /*0380*/ 	.word	0x00000000
        /*0384*/ 	.short	0x010a
        /*0386*/ 	.byte	0x3f
	.zero		1


	//----- nvinfo : EIATTR_NUM_MBARRIERS
	.align		4
.L_35:
        /*0388*/ 	.byte	0x03, 0x38
        /*038a*/ 	.short	0x0014


	//----- nvinfo : EIATTR_EXIT_INSTR_OFFSETS
	.align		4
        /*038c*/ 	.byte	0x04, 0x1c
        /*038e*/ 	.short	(.L_37 - .L_36)


	//   ....[0]....
.L_36:
        /*0390*/ 	.word	0x00000a20


	//   ....[1]....
        /*0394*/ 	.word	0x00001230


	//   ....[2]....
        /*0398*/ 	.word	0x00004a70


	//   ....[3]....
        /*039c*/ 	.word	0x00004fd0


	//   ....[4]....
        /*03a0*/ 	.word	0x000063d0


	//----- nvinfo : EIATTR_MAX_THREADS
	.align		4
.L_37:
        /*03a4*/ 	.byte	0x04, 0x05
        /*03a6*/ 	.short	(.L_39 - .L_38)
.L_38:
        /*03a8*/ 	.word	0x00000180
        /*03ac*/ 	.word	0x00000001
        /*03b0*/ 	.word	0x00000001


	//----- nvinfo : EIATTR_CRS_STACK_SIZE
	.align		4
.L_39:
        /*03b4*/ 	.byte	0x04, 0x1e
        /*03b6*/ 	.short	(.L_41 - .L_40)
.L_40:
        /*03b8*/ 	.word	0x00000000


	//----- nvinfo : EIATTR_CBANK_PARAM_SIZE
	.align		4
.L_41:
        /*03bc*/ 	.byte	0x03, 0x19
        /*03be*/ 	.short	0x0470


	//----- nvinfo : EIATTR_PARAM_CBANK
	.align		4
        /*03c0*/ 	.byte	0x04, 0x0a
        /*03c2*/ 	.short	(.L_43 - .L_42)
	.align		4
.L_42:
        /*03c4*/ 	.word	index@(.nv.constant0._ZN7cutlass13device_kernelINS_4gemm6kernel13GemmUniversalIN4cute5tupleIJiiiiEEENS1_10collective13CollectiveMmaINS1_34MainloopSm90TmaGmmaWarpSpecializedILi9ENS5_IJNS4_1CILi2EEESB_NSA_ILi1EEEEEENS1_35KernelTmaWarpSpecializedCooperativeEEENS5_IJNSA_ILi128EEENSA_ILi64EEESH_EEENS_10bfloat16_tENS5_IJlSC_lEEESJ_SK_NS4_8TiledMMAINS4_8MMA_AtomIJNS4_4SM904GMMA27MMA_64x64x16_F32BF16BF16_SSILNSO_5MajorE0ELSQ_0ELNSO_7ScaleInE1ELSR_1EEEEEENS4_6LayoutINS5_IJSB_SC_SC_EEENS5_IJSC_NSA_ILi0EEESW_EEEEENS5_IJNS4_10UnderscoreESZ_SZ_EEEEENS4_23SM90_TMA_LOAD_MULTICASTENS4_14ComposedLayoutINS4_7SwizzleILi3ELi4ELi3EEENS4_18smem_ptr_flag_bitsILi16EEENSU_INS5_IJNSA_ILi8EEESH_EEENS5_IJSH_SC_EEEEEEEvNS4_8identityES12_S1C_vS1D_EENS_8epilogue10collective6detail29Sm90TmaWarpSpecializedAdapterINS1G_15DefaultEpilogueISJ_SK_SK_NS1F_6thread17LinearCombinationISJ_Li1EffLNS1K_9ScaleType4KindE0ELNS_15FloatRoundStyleE2ESJ_EENS1_15EpilogueDefaultEEEEEvvEEEEvNT_6ParamsE)
        /*03c8*/ 	.short	0x0210
        /*03ca*/ 	.short	0x0470


	//----- nvinfo : EIATTR_SW_WAR
	.align		4
.L_43:
        /*03cc*/ 	.byte	0x04, 0x36
        /*03ce*/ 	.short	(.L_45 - .L_44)
.L_44:
        /*03d0*/ 	.word	0x00000008
.L_45:


//--------------------- .nv.callgraph             --------------------------
	.section	.nv.callgraph,"",@"SHT_CUDA_CALLGRAPH"
	.align	4
	.sectionentsize	8
	.align		4
        /*0000*/ 	.word	0x00000000
	.align		4
        /*0004*/ 	.word	0xffffffff
	.align		4
        /*0008*/ 	.word	index@(_ZN7cutlass13device_kernelINS_4gemm6kernel13GemmUniversalIN4cute5tupleIJiiiiEEENS1_10collective13CollectiveMmaINS1_34MainloopSm90TmaGmmaWarpSpecializedILi9ENS5_IJNS4_1CILi2EEESB_NSA_ILi1EEEEEENS1_35KernelTmaWarpSpecializedCooperativeEEENS5_IJNSA_ILi128EEENSA_ILi64EEESH_EEENS_10bfloat16_tENS5_IJlSC_lEEESJ_SK_NS4_8TiledMMAINS4_8MMA_AtomIJNS4_4SM904GMMA27MMA_64x64x16_F32BF16BF16_SSILNSO_5MajorE0ELSQ_0ELNSO_7ScaleInE1ELSR_1EEEEEENS4_6LayoutINS5_IJSB_SC_SC_EEENS5_IJSC_NSA_ILi0EEESW_EEEEENS5_IJNS4_10UnderscoreESZ_SZ_EEEEENS4_23SM90_TMA_LOAD_MULTICASTENS4_14ComposedLayoutINS4_7SwizzleILi3ELi4ELi3EEENS4_18smem_ptr_flag_bitsILi16EEENSU_INS5_IJNSA_ILi8EEESH_EEENS5_IJSH_SC_EEEEEEEvNS4_8identityES12_S1C_vS1D_EENS_8epilogue10collective6detail29Sm90TmaWarpSpecializedAdapterINS1G_15DefaultEpilogueISJ_SK_SK_NS1F_6thread17LinearCombinationISJ_Li1EffLNS1K_9ScaleType4KindE0ELNS_15FloatRoundStyleE2ESJ_EENS1_15EpilogueDefaultEEEEEvvEEEEvNT_6ParamsE)
	.align		4
        /*000c*/ 	.word	index@(__assertfail)
	.align		4
        /*0010*/ 	.word	0x00000000
	.align		4
        /*0014*/ 	.word	0xfffffffe
	.align		4
        /*0018*/ 	.word	0x00000000
	.align		4
        /*001c*/ 	.word	0xfffffffd
	.align		4
        /*0020*/ 	.word	0x00000000
	.align		4
        /*0024*/ 	.word	0xfffffffc


//--------------------- .nv.constant4             --------------------------
	.section	.nv.constant4,"a",@progbits
	.align	8
	.align		8
.nv.constant4:
        /*0000*/ 	.dword	__assertfail
	.align		8
        /*0008*/ 	.dword	__unnamed_1
	.align		8
        /*0010*/ 	.dword	_ZN40_INTERNAL_2f5d0d2f_4_k_cu_6f72613a_209844cuda3std3__45__cpo5beginE
	.align		8
        /*0018*/ 	.dword	_ZN40_INTERNAL_2f5d0d2f_4_k_cu_6f72613a_209844cuda3std3__45__cpo3endE
	.align		8
        /*0020*/ 	.dword	_ZN40_INTERNAL_2f5d0d2f_4_k_cu_6f72613a_209844cuda3std3__45__cpo6cbeginE
	.align		8
        /*0028*/ 	.dword	_ZN40_INTERNAL_2f5d0d2f_4_k_cu_6f72613a_209844cuda3std3__45__cpo4cendE
	.align		8
        /*0030*/ 	.dword	_ZN40_INTERNAL_2f5d0d2f_4_k_cu_6f72613a_209844cuda3std3__442_GLOBAL__N__2f5d0d2f_4_k_cu_6f72613a_209846ignoreE
	.align		8
        /*0038*/ 	.dword	_ZN40_INTERNAL_2f5d0d2f_4_k_cu_6f72613a_209844cuda3std3__419piecewise_constructE
	.align		8
        /*0040*/ 	.dword	_ZN40_INTERNAL_2f5d0d2f_4_k_cu_6f72613a_209844cuda3std3__48in_placeE
	.align		8
        /*0048*/ 	.dword	_ZN40_INTERNAL_2f5d0d2f_4_k_cu_6f72613a_209844cuda3std6ranges3__45__cpo4swapE
	.align		8
        /*0050*/ 	.dword	_ZN40_INTERNAL_2f5d0d2f_4_k_cu_6f72613a_209844cuda3std6ranges3__45__cpo9iter_moveE
	.align		8
        /*0058*/ 	.dword	_ZN40_INTERNAL_2f5d0d2f_4_k_cu_6f72613a_209844cute7productE
	.align		8
        /*0060*/ 	.dword	_ZN40_INTERNAL_2f5d0d2f_4_k_cu_6f72613a_209844cute1_E
	.align		8
        /*0068*/ 	.dword	$str$22
	.align		8
        /*0070*/ 	.dword	$str$23


//--------------------- .text._ZN7cutlass13device_kernelINS_4gemm6kernel13GemmUniversalIN4cute5tupleIJiiiiEEENS1_10collective13CollectiveMmaINS1_34MainloopSm90TmaGmmaWarpSpecializedILi9ENS5_IJNS4_1CILi2EEESB_NSA_ILi1EEEEEENS1_35KernelTmaWarpSpecializedCooperativeEEENS5_IJNSA_ILi128EEENSA_ILi64EEESH_EEENS_10bfloat16_tENS5_IJlSC_lEEESJ_SK_NS4_8TiledMMAINS4_8MMA_AtomIJNS4_4SM904GMMA27MMA_64x64x16_F32BF16BF16_SSILNSO_5MajorE0ELSQ_0ELNSO_7ScaleInE1ELSR_1EEEEEENS4_6LayoutINS5_IJSB_SC_SC_EEENS5_IJSC_NSA_ILi0EEESW_EEEEENS5_IJNS4_10UnderscoreESZ_SZ_EEEEENS4_23SM90_TMA_LOAD_MULTICASTENS4_14ComposedLayoutINS4_7SwizzleILi3ELi4ELi3EEENS4_18smem_ptr_flag_bitsILi16EEENSU_INS5_IJNSA_ILi8EEESH_EEENS5_IJSH_SC_EEEEEEEvNS4_8identityES12_S1C_vS1D_EENS_8epilogue10collective6detail29Sm90TmaWarpSpecializedAdapterINS1G_15DefaultEpilogueISJ_SK_SK_NS1F_6thread17LinearCombinationISJ_Li1EffLNS1K_9ScaleType4KindE0ELNS_15FloatRoundStyleE2ESJ_EENS1_15EpilogueDefaultEEEEEvvEEEEvNT_6ParamsE --------------------------
	.section	.text._ZN7cutlass13device_kernelINS_4gemm6kernel13GemmUniversalIN4cute5tupleIJiiiiEEENS1_10collective13CollectiveMmaINS1_34MainloopSm90TmaGmmaWarpSpecializedILi9ENS5_IJNS4_1CILi2EEESB_NSA_ILi1EEEEEENS1_35KernelTmaWarpSpecializedCooperativeEEENS5_IJNSA_ILi128EEENSA_ILi64EEESH_EEENS_10bfloat16_tENS5_IJlSC_lEEESJ_SK_NS4_8TiledMMAINS4_8MMA_AtomIJNS4_4SM904GMMA27MMA_64x64x16_F32BF16BF16_SSILNSO_5MajorE0ELSQ_0ELNSO_7ScaleInE1ELSR_1EEEEEENS4_6LayoutINS5_IJSB_SC_SC_EEENS5_IJSC_NSA_ILi0EEESW_EEEEENS5_IJNS4_10UnderscoreESZ_SZ_EEEEENS4_23SM90_TMA_LOAD_MULTICASTENS4_14ComposedLayoutINS4_7SwizzleILi3ELi4ELi3EEENS4_18smem_ptr_flag_bitsILi16EEENSU_INS5_IJNSA_ILi8EEESH_EEENS5_IJSH_SC_EEEEEEEvNS4_8identityES12_S1C_vS1D_EENS_8epilogue10collective6detail29Sm90TmaWarpSpecializedAdapterINS1G_15DefaultEpilogueISJ_SK_SK_NS1F_6thread17LinearCombinationISJ_Li1EffLNS1K_9ScaleType4KindE0ELNS_15FloatRoundStyleE2ESJ_EENS1_15EpilogueDefaultEEEEEvvEEEEvNT_6ParamsE,"ax",@progbits
	.align	128
.text._ZN7cutlass13device_kernelINS_4gemm6kernel13GemmUniversalIN4cute5tupleIJiiiiEEENS1_10collective13CollectiveMmaINS1_34MainloopSm90TmaGmmaWarpSpecializedILi9ENS5_IJNS4_1CILi2EEESB_NSA_ILi1EEEEEENS1_35KernelTmaWarpSpecializedCooperativeEEENS5_IJNSA_ILi128EEENSA_ILi64EEESH_EEENS_10bfloat16_tENS5_IJlSC_lEEESJ_SK_NS4_8TiledMMAINS4_8MMA_AtomIJNS4_4SM904GMMA27MMA_64x64x16_F32BF16BF16_SSILNSO_5MajorE0ELSQ_0ELNSO_7ScaleInE1ELSR_1EEEEEENS4_6LayoutINS5_IJSB_SC_SC_EEENS5_IJSC_NSA_ILi0EEESW_EEEEENS5_IJNS4_10UnderscoreESZ_SZ_EEEEENS4_23SM90_TMA_LOAD_MULTICASTENS4_14ComposedLayoutINS4_7SwizzleILi3ELi4ELi3EEENS4_18smem_ptr_flag_bitsILi16EEENSU_INS5_IJNSA_ILi8EEESH_EEENS5_IJSH_SC_EEEEEEEvNS4_8identityES12_S1C_vS1D_EENS_8epilogue10collective6detail29Sm90TmaWarpSpecializedAdapterINS1G_15DefaultEpilogueISJ_SK_SK_NS1F_6thread17LinearCombinationISJ_Li1EffLNS1K_9ScaleType4KindE0ELNS_15FloatRoundStyleE2ESJ_EENS1_15EpilogueDefaultEEEEEvvEEEEvNT_6ParamsE:
        .type           _ZN7cutlass13device_kernelINS_4gemm6kernel13GemmUniversalIN4cute5tupleIJiiiiEEENS1_10collective13CollectiveMmaINS1_34MainloopSm90TmaGmmaWarpSpecializedILi9ENS5_IJNS4_1CILi2EEESB_NSA_ILi1EEEEEENS1_35KernelTmaWarpSpecializedCooperativeEEENS5_IJNSA_ILi128EEENSA_ILi64EEESH_EEENS_10bfloat16_tENS5_IJlSC_lEEESJ_SK_NS4_8TiledMMAINS4_8MMA_AtomIJNS4_4SM904GMMA27MMA_64x64x16_F32BF16BF16_SSILNSO_5MajorE0ELSQ_0ELNSO_7ScaleInE1ELSR_1EEEEEENS4_6LayoutINS5_IJSB_SC_SC_EEENS5_IJSC_NSA_ILi0EEESW_EEEEENS5_IJNS4_10UnderscoreESZ_SZ_EEEEENS4_23SM90_TMA_LOAD_MULTICASTENS4_14ComposedLayoutINS4_7SwizzleILi3ELi4ELi3EEENS4_18smem_ptr_flag_bitsILi16EEENSU_INS5_IJNSA_ILi8EEESH_EEENS5_IJSH_SC_EEEEEEEvNS4_8identityES12_S1C_vS1D_EENS_8epilogue10collective6detail29Sm90TmaWarpSpecializedAdapterINS1G_15DefaultEpilogueISJ_SK_SK_NS1F_6thread17LinearCombinationISJ_Li1EffLNS1K_9ScaleType4KindE0ELNS_15FloatRoundStyleE2ESJ_EENS1_15EpilogueDefaultEEEEEvvEEEEvNT_6ParamsE,@function
        .size           _ZN7cutlass13device_kernelINS_4gemm6kernel13GemmUniversalIN4cute5tupleIJiiiiEEENS1_10collective13CollectiveMmaINS1_34MainloopSm90TmaGmmaWarpSpecializedILi9ENS5_IJNS4_1CILi2EEESB_NSA_ILi1EEEEEENS1_35KernelTmaWarpSpecializedCooperativeEEENS5_IJNSA_ILi128EEENSA_ILi64EEESH_EEENS_10bfloat16_tENS5_IJlSC_lEEESJ_SK_NS4_8TiledMMAINS4_8MMA_AtomIJNS4_4SM904GMMA27MMA_64x64x16_F32BF16BF16_SSILNSO_5MajorE0ELSQ_0ELNSO_7ScaleInE1ELSR_1EEEEEENS4_6LayoutINS5_IJSB_SC_SC_EEENS5_IJSC_NSA_ILi0EEESW_EEEEENS5_IJNS4_10UnderscoreESZ_SZ_EEEEENS4_23SM90_TMA_LOAD_MULTICASTENS4_14ComposedLayoutINS4_7SwizzleILi3ELi4ELi3EEENS4_18smem_ptr_flag_bitsILi16EEENSU_INS5_IJNSA_ILi8EEESH_EEENS5_IJSH_SC_EEEEEEEvNS4_8identityES12_S1C_vS1D_EENS_8epilogue10collective6detail29Sm90TmaWarpSpecializedAdapterINS1G_15DefaultEpilogueISJ_SK_SK_NS1F_6thread17LinearCombinationISJ_Li1EffLNS1K_9ScaleType4KindE0ELNS_15FloatRoundStyleE2ESJ_EENS1_15EpilogueDefaultEEEEEvvEEEEvNT_6ParamsE,(.L_x_146 - _ZN7cutlass13device_kernelINS_4gemm6kernel13GemmUniversalIN4cute5tupleIJiiiiEEENS1_10collective13CollectiveMmaINS1_34MainloopSm90TmaGmmaWarpSpecializedILi9ENS5_IJNS4_1CILi2EEESB_NSA_ILi1EEEEEENS1_35KernelTmaWarpSpecializedCooperativeEEENS5_IJNSA_ILi128EEENSA_ILi64EEESH_EEENS_10bfloat16_tENS5_IJlSC_lEEESJ_SK_NS4_8TiledMMAINS4_8MMA_AtomIJNS4_4SM904GMMA27MMA_64x64x16_F32BF16BF16_SSILNSO_5MajorE0ELSQ_0ELNSO_7ScaleInE1ELSR_1EEEEEENS4_6LayoutINS5_IJSB_SC_SC_EEENS5_IJSC_NSA_ILi0EEESW_EEEEENS5_IJNS4_10UnderscoreESZ_SZ_EEEEENS4_23SM90_TMA_LOAD_MULTICASTENS4_14ComposedLayoutINS4_7SwizzleILi3ELi4ELi3EEENS4_18smem_ptr_flag_bitsILi16EEENSU_INS5_IJNSA_ILi8EEESH_EEENS5_IJSH_SC_EEEEEEEvNS4_8identityES12_S1C_vS1D_EENS_8epilogue10collective6detail29Sm90TmaWarpSpecializedAdapterINS1G_15DefaultEpilogueISJ_SK_SK_NS1F_6thread17LinearCombinationISJ_Li1EffLNS1K_9ScaleType4KindE0ELNS_15FloatRoundStyleE2ESJ_EENS1_15EpilogueDefaultEEEEEvvEEEEvNT_6ParamsE)
        .other          _ZN7cutlass13device_kernelINS_4gemm6kernel13GemmUniversalIN4cute5tupleIJiiiiEEENS1_10collective13CollectiveMmaINS1_34MainloopSm90TmaGmmaWarpSpecializedILi9ENS5_IJNS4_1CILi2EEESB_NSA_ILi1EEEEEENS1_35KernelTmaWarpSpecializedCooperativeEEENS5_IJNSA_ILi128EEENSA_ILi64EEESH_EEENS_10bfloat16_tENS5_IJlSC_lEEESJ_SK_NS4_8TiledMMAINS4_8MMA_AtomIJNS4_4SM904GMMA27MMA_64x64x16_F32BF16BF16_SSILNSO_5MajorE0ELSQ_0ELNSO_7ScaleInE1ELSR_1EEEEEENS4_6LayoutINS5_IJSB_SC_SC_EEENS5_IJSC_NSA_ILi0EEESW_EEEEENS5_IJNS4_10UnderscoreESZ_SZ_EEEEENS4_23SM90_TMA_LOAD_MULTICASTENS4_14ComposedLayoutINS4_7SwizzleILi3ELi4ELi3EEENS4_18smem_ptr_flag_bitsILi16EEENSU_INS5_IJNSA_ILi8EEESH_EEENS5_IJSH_SC_EEEEEEEvNS4_8identityES12_S1C_vS1D_EENS_8epilogue10collective6detail29Sm90TmaWarpSpecializedAdapterINS1G_15DefaultEpilogueISJ_SK_SK_NS1F_6thread17LinearCombinationISJ_Li1EffLNS1K_9ScaleType4KindE0ELNS_15FloatRoundStyleE2ESJ_EENS1_15EpilogueDefaultEEEEEvvEEEEvNT_6ParamsE,@"STO_CUDA_ENTRY STV_DEFAULT"
_ZN7cutlass13device_kernelINS_4gemm6kernel13GemmUniversalIN4cute5tupleIJiiiiEEENS1_10collective13CollectiveMmaINS1_34MainloopSm90TmaGmmaWarpSpecializedILi9ENS5_IJNS4_1CILi2EEESB_NSA_ILi1EEEEEENS1_35KernelTmaWarpSpecializedCooperativeEEENS5_IJNSA_ILi128EEENSA_ILi64EEESH_EEENS_10bfloat16_tENS5_IJlSC_lEEESJ_SK_NS4_8TiledMMAINS4_8MMA_AtomIJNS4_4SM904GMMA27MMA_64x64x16_F32BF16BF16_SSILNSO_5MajorE0ELSQ_0ELNSO_7ScaleInE1ELSR_1EEEEEENS4_6LayoutINS5_IJSB_SC_SC_EEENS5_IJSC_NSA_ILi0EEESW_EEEEENS5_IJNS4_10UnderscoreESZ_SZ_EEEEENS4_23SM90_TMA_LOAD_MULTICASTENS4_14ComposedLayoutINS4_7SwizzleILi3ELi4ELi3EEENS4_18smem_ptr_flag_bitsILi16EEENSU_INS5_IJNSA_ILi8EEESH_EEENS5_IJSH_SC_EEEEEEEvNS4_8identityES12_S1C_vS1D_EENS_8epilogue10collective6detail29Sm90TmaWarpSpecializedAdapterINS1G_15DefaultEpilogueISJ_SK_SK_NS1F_6thread17LinearCombinationISJ_Li1EffLNS1K_9ScaleType4KindE0ELNS_15FloatRoundStyleE2ESJ_EENS1_15EpilogueDefaultEEEEEvvEEEEvNT_6ParamsE:
[----:B------:R-:W0:Y:S01]  /*0000*/  LDC R1, c[0x0][0x28] ;  /* 0x00000a00ff017b82 */ /* 0x000e220000000800 */
[----:B------:R-:W1:Y:S01]  /*0010*/  S2R R18, SR_TID.X ;  /* 0x0000000000127919 */ /* 0x000e620000002100 */
[----:B------:R-:W-:Y:S01]  /*0020*/  ELECT P0, URZ, PT ;  /* 0x00000000003f782f */ /* 0x000fe20003800000 */
[----:B------:R-:W-:Y:S01]  /*0030*/  BSSY B0, `(.L_x_0) ;  /* 0x000000f000007945 */ /* 0x000fe20003800000 */
[--C-:B-1----:R-:W-:Y:S02]  /*0040*/  SHF.R.U32.HI R0, RZ, 0x5, R18.reuse ;  /* 0x00000005ff007819 */ /* 0x102fe40000011612 */
[----:B------:R-:W-:-:S03]  /*0050*/  SHF.R.U32.HI R3, RZ, 0x7, R18 ;  /* 0x00000007ff037819 */ /* 0x000fc60000011612 */
[----:B------:R-:W1:Y:S04]  /*0060*/  SHFL.IDX PT, R2, R0, RZ, 0x1f ;  /* 0x00001fff00027589 */ /* 0x000e6800000e0000 */
[----:B------:R2:W3:Y:S01]  /*0070*/  SHFL.IDX PT, R5, R3, RZ, 0x1f ;  /* 0x00001fff03057589 */ /* 0x0004e200000e0000 */
[----:B-1----:R-:W-:-:S13]  /*0080*/  ISETP.NE.OR P0, PT, R2, RZ, !P0 ;  /* 0x000000ff0200720c */ /* 0x002fda0004705670 */
[----:B0-23--:R-:W-:Y:S05]  /*0090*/  @P0 BRA `(.L_x_1) ;  /* 0x0000000000200947 */ /* 0x00dfea0003800000 */
[----:B------:R-:W-:Y:S02]  /*00a0*/  ULDC.64 UR4, c[0x0][0x198] ;  /* 0x0000660000047ab9 */ /* 0x000fe40000000a00 */
[----:B------:R-:W-:Y:S02]  /*00b0*/  UIADD3 UR6, UP0, UR4, 0xf0, URZ ;  /* 0x000000f004067890 */ /* 0x000fe4000ff1e03f */
[----:B------:R-:W-:Y:S02]  /*00c0*/  UIADD3 UR4, UP1, UR4, 0x1f0, URZ ;  /* 0x000001f004047890 */ /* 0x000fe4000ff3e03f */
[----:B------:R-:W-:Y:S02]  /*00d0*/  UIADD3.X UR7, URZ, UR5, URZ, UP0, !UPT ;  /* 0x000000053f077290 */ /* 0x000fe400087fe43f */
[----:B------:R-:W-:-:S07]  /*00e0*/  UIADD3.X UR5, URZ, UR5, URZ, UP1, !UPT ;  /* 0x000000053f057290 */ /* 0x000fce0008ffe43f */
[----:B------:R0:W-:Y:S02]  /*00f0*/  UTMACCTL.PF [UR6] ;  /* 0x00000000060079b9 */ /* 0x0001e40008040000 */
[----:B------:R0:W-:Y:S02]  /*0100*/  UTMACCTL.PF [UR4] ;  /* 0x00000000040079b9 */ /* 0x0001e40008040000 */
[----:B0-----:R-:W-:Y:S01]  /*0110*/  NOP ;  /* 0x0000000000007918 */ /* 0x001fe20000000000 */
.L_x_1:
[----:B------:R-:W-:Y:S05]  /*0120*/  BSYNC B0 ;  /* 0x0000000000007941 */ /* 0x000fea0003800000 */
.L_x_0:
[----:B------:R-:W0:Y:S02]  /*0130*/  SHFL.IDX PT, R3, R0, RZ, 0x1f ;  /* 0x00001fff00037589 */ /* 0x000e2400000e0000 */
[----:B0-----:R-:W-:-:S13]  /*0140*/  ISETP.NE.AND P0, PT, R3, RZ, PT ;  /* 0x000000ff0300720c */ /* 0x001fda0003f05270 */
[----:B------:R-:W-:Y:S05]  /*0150*/  @P0 BRA `(.L_x_2) ;  /* 0x00000000008c0947 */ /* 0x000fea0003800000 */
[----:B------:R-:W-:Y:S01]  /*0160*/  ELECT P0, URZ, PT ;  /* 0x00000000003f782f */ /* 0x000fe20003800000 */
[----:B------:R-:W-:-:S12]  /*0170*/  BSSY B0, `(.L_x_2) ;  /* 0x0000021000007945 */ /* 0x000fd80003800000 */
[----:B------:R-:W-:Y:S05]  /*0180*/  @!P0 BRA `(.L_x_3) ;  /* 0x00000000007c8947 */ /* 0x000fea0003800000 */
[----:B------:R-:W0:Y:S01]  /*0190*/  S2UR UR8, SR_CgaCtaId ;  /* 0x00000000000879c3 */ /* 0x000e220000008800 */
[----:B------:R-:W-:Y:S01]  /*01a0*/  UMOV UR4, 0x400 ;  /* 0x0000040000047882 */ /* 0x000fe20000000000 */
[----:B------:R-:W-:Y:S01]  /*01b0*/  UMOV UR5, 0x1 ;  /* 0x0000000100057882 */ /* 0x000fe20000000000 */
[----:B------:R-:W-:Y:S02]  /*01c0*/  UMOV UR6, 0x6 ;  /* 0x0000000600067882 */ /* 0x000fe40000000000 */
[----:B------:R-:W-:-:S04]  /*01d0*/  UIADD3 UR6, -UR6, 0x100000, URZ ;  /* 0x0010000006067890 */ /* 0x000fc8000fffe13f */
[----:B------:R-:W-:Y:S02]  /*01e0*/  USHF.L.U32 UR7, UR6, 0xb, URZ ;  /* 0x0000000b06077899 */ /* 0x000fe4000800063f */
[----:B------:R-:W-:Y:S02]  /*01f0*/  USHF.L.U32 UR6, UR6, 0x1, URZ ;  /* 0x0000000106067899 */ /* 0x000fe4000800063f */
[----:B0-----:R-:W-:Y:S02]  /*0200*/  ULEA UR8, UR8, UR4, 0x18 ;  /* 0x0000000408087291 */ /* 0x001fe4000f8ec03f */
[----:B------:R-:W-:-:S04]  /*0210*/  UIADD3 UR4, -UR5, 0x100000, URZ ;  /* 0x0010000005047890 */ /* 0x000fc8000fffe13f */
[----:B------:R-:W-:Y:S02]  /*0220*/  USHF.L.U32 UR5, UR4, 0xb, URZ ;  /* 0x0000000b04057899 */ /* 0x000fe4000800063f */
[----:B------:R-:W-:Y:S01]  /*0230*/  USHF.L.U32 UR4, UR4, 0x1, URZ ;  /* 0x0000000104047899 */ /* 0x000fe2000800063f */
[----:B------:R-:W0:Y:S11]  /*0240*/  FENCE.VIEW.ASYNC.S ;  /* 0x00000000000073c6 */ /* 0x000e360000000000 */
[----:B0-----:R0:W1:Y:S01]  /*0250*/  SYNCS.EXCH.64 URZ, [UR8], UR4 ;  /* 0x00000004083f75b2 */ /* 0x0010620008000100 */
[----:B------:R0:W2:Y:S01]  /*0260*/  SYNCS.EXCH.64 URZ, [UR8+0x48], UR6 ;  /* 0x00004806083f75b2 */ /* 0x0000a20008000100 */
[----:B------:R0:W3:Y:S01]  /*0270*/  SYNCS.EXCH.64 URZ, [UR8+0x8], UR4 ;  /* 0x00000804083f75b2 */ /* 0x0000e20008000100 */
[----:B------:R0:W4:Y:S01]  /*0280*/  SYNCS.EXCH.64 URZ, [UR8+0x50], UR6 ;  /* 0x00005006083f75b2 */ /* 0x0001220008000100 */
[----:B------:R0:W0:Y:S01]  /*0290*/  SYNCS.EXCH.64 URZ, [UR8+0x10], UR4 ;  /* 0x00001004083f75b2 */ /* 0x0000220008000100 */
        /* <DEDUP_REMOVED lines=13> */
[----:B------:R-:W-:Y:S01]  /*0370*/  NOP ;  /* 0x0000000000007918 */ /* 0x000fe20000000000 */
.L_x_3:
[----:B0-----:R-:W-:Y:S05]  /*0380*/  BSYNC B0 ;  /* 0x0000000000007941 */ /* 0x001fea0003800000 */
.L_x_2:
[----:B------:R-:W-:Y:S01]  /*0390*/  SHF.R.S32.HI R7, RZ, 0x1f, R18 ;  /* 0x0000001fff077819 */ /* 0x000fe20000011412 */
[----:B------:R-:W0:Y:S01]  /*03a0*/  SHFL.IDX PT, R0, R0, RZ, 0x1f ;  /* 0x00001fff00007589 */ /* 0x000e2200000e0000 */
[----:B------:R-:W5:Y:S01]  /*03b0*/  S2UR UR8, SR_CTAID.X ;  /* 0x00000000000879c3 */ /* 0x000f620000002500 */
[----:B------:R-:W-:Y:S02]  /*03c0*/  ELECT P0, URZ, PT ;  /* 0x00000000003f782f */ /* 0x000fe40003800000 */
[----:B------:R-:W-:Y:S01]  /*03d0*/  LEA.HI R7, R7, R18, RZ, 0x7 ;  /* 0x0000001207077211 */ /* 0x000fe200078f38ff */
[----:B------:R-:W1:Y:S01]  /*03e0*/  S2R R4, SR_CTAID.Y ;  /* 0x0000000000047919 */ /* 0x000e620000002600 */
[----:B------:R-:W-:Y:S01]  /*03f0*/  SHF.R.S32.HI R8, RZ, 0x1f, R3 ;  /* 0x0000001fff087819 */ /* 0x000fe20000011403 */
[----:B------:R-:W-:Y:S01]  /*0400*/  ULDC UR4, c[0x0][0x150] ;  /* 0x0000540000047ab9 */ /* 0x000fe20000000800 */
[----:B------:R-:W-:Y:S01]  /*0410*/  LOP3.LUT R7, R7, 0xffffff80, RZ, 0xc0, !PT ;  /* 0xffffff8007077812 */ /* 0x000fe200078ec0ff */
[----:B------:R-:W-:Y:S01]  /*0420*/  NOP ;  /* 0x0000000000007918 */ /* 0x000fe20000000000 */
[----:B------:R-:W-:Y:S01]  /*0430*/  LEA.HI R8, R8, R3, RZ, 0x2 ;  /* 0x0000000308087211 */ /* 0x000fe200078f10ff */
[----:B------:R-:W2:Y:S01]  /*0440*/  LDC R10, c[0x0][0x144] ;  /* 0x00005100ff0a7b82 */ /* 0x000ea20000000800 */
[----:B------:R-:W-:Y:S01]  /*0450*/  NOP ;  /* 0x0000000000007918 */ /* 0x000fe20000000000 */
[----:B------:R-:W-:Y:S01]  /*0460*/  IMAD.IADD R6, R18, 0x1, -R7 ;  /* 0x0000000112067824 */ /* 0x000fe200078e0a07 */
[----:B------:R-:W-:Y:S01]  /*0470*/  LOP3.LUT R8, R8, 0x3ffffffc, RZ, 0xc0, !PT ;  /* 0x3ffffffc08087812 */ /* 0x000fe200078ec0ff */
[----:B------:R-:W-:Y:S01]  /*0480*/  IMAD.MOV.U32 R23, RZ, RZ, 0x1 ;  /* 0x00000001ff177424 */ /* 0x000fe200078e00ff */
[----:B------:R-:W-:-:S02]  /*0490*/  ISETP.NE.AND P3, PT, R5, RZ, PT ;  /* 0x000000ff0500720c */ /* 0x000fc40003f65270 */
[----:B------:R-:W-:Y:S01]  /*04a0*/  SHF.R.S32.HI R7, RZ, 0x1f, R6 ;  /* 0x0000001fff077819 */ /* 0x000fe20000011406 */
[----:B------:R-:W-:Y:S01]  /*04b0*/  IMAD.IADD R8, R3, 0x1, -R8 ;  /* 0x0000000103087824 */ /* 0x000fe200078e0a08 */
[----:B------:R-:W3:Y:S02]  /*04c0*/  LDC R13, c[0x0][0x140] ;  /* 0x00005000ff0d7b82 */ /* 0x000ee40000000800 */
[----:B------:R-:W-:Y:S02]  /*04d0*/  LEA.HI R7, R7, R6, RZ, 0x3 ;  /* 0x0000000607077211 */ /* 0x000fe400078f18ff */
[----:B0-----:R-:W-:Y:S02]  /*04e0*/  ISETP.NE.OR P0, PT, R0, RZ, !P0 ;  /* 0x000000ff0000720c */ /* 0x001fe40004705670 */
[--C-:B------:R-:W-:Y:S02]  /*04f0*/  SHF.R.S32.HI R0, RZ, 0x3, R7.reuse ;  /* 0x00000003ff007819 */ /* 0x100fe40000011407 */
[----:B------:R-:W-:-:S02]  /*0500*/  SHF.R.S32.HI R7, RZ, 0x1f, R7 ;  /* 0x0000001fff077819 */ /* 0x000fc40000011407 */
[----:B-----5:R-:W-:Y:S02]  /*0510*/  I2FP.F32.U32 R9, UR8 ;  /* 0x0000000800097c45 */ /* 0x020fe40008201000 */
[----:B------:R-:W-:-:S03]  /*0520*/  LEA.HI R7, R7, R0, RZ, 0x2 ;  /* 0x0000000007077211 */ /* 0x000fc600078f10ff */
[----:B------:R-:W-:Y:S01]  /*0530*/  FMUL R9, R9, UR4 ;  /* 0x0000000409097c20 */ /* 0x000fe20008400000 */
[----:B------:R-:W-:Y:S01]  /*0540*/  LOP3.LUT R7, R7, 0xfffffffc, RZ, 0xc0, !PT ;  /* 0xfffffffc07077812 */ /* 0x000fe200078ec0ff */
[----:B------:R-:W-:Y:S01]  /*0550*/  VOTEU.ALL UP0, P0 ;  /* 0x00000000003f7886 */ /* 0x000fe20000000000 */
[----:B-1----:R-:W-:Y:S01]  /*0560*/  I2FP.F32.U32 R3, R4 ;  /* 0x0000000400037245 */ /* 0x002fe20000201000 */
[----:B------:R-:W-:Y:S01]  /*0570*/  ULDC UR4, c[0x0][0x154] ;  /* 0x0000550000047ab9 */ /* 0x000fe20000000800 */
[----:B------:R-:W-:Y:S01]  /*0580*/  VOTEU.ALL UP1, P0 ;  /* 0x00000000003f7886 */ /* 0x000fe20000020000 */
[----:B------:R-:W0:Y:S01]  /*0590*/  F2I.U32.TRUNC.NTZ R9, R9 ;  /* 0x0000000900097305 */ /* 0x000e22000020f000 */
[----:B------:R-:W-:Y:S01]  /*05a0*/  IMAD.IADD R7, R0, 0x1, -R7 ;  /* 0x0000000100077824 */ /* 0x000fe200078e0a07 */
[----:B------:R-:W1:Y:S01]  /*05b0*/  @!UP0 S2UR UR7, SR_CgaCtaId ;  /* 0x00000000000789c3 */ /* 0x000e620000008800 */
[----:B------:R-:W-:Y:S01]  /*05c0*/  FMUL R12, R3, UR4 ;  /* 0x00000004030c7c20 */ /* 0x000fe20008400000 */
[----:B------:R-:W-:Y:S01]  /*05d0*/  UMOV UR4, 0x20 ;  /* 0x0000002000047882 */ /* 0x000fe20000000000 */
[----:B------:R-:W-:Y:S01]  /*05e0*/  IMAD R8, R8, 0x4, R7 ;  /* 0x0000000408087824 */ /* 0x000fe200078e0207 */
[----:B------:R-:W-:Y:S01]  /*05f0*/  @!UP0 UMOV UR6, 0x400 ;  /* 0x0000040000068882 */ /* 0x000fe20000000000 */
[----:B------:R-:W-:-:S04]  /*0600*/  @!UP0 UIADD3 UR4, -UR4, 0x100000, URZ ;  /* 0x0010000004048890 */ /* 0x000fc8000fffe13f */
[----:B------:R-:W-:Y:S02]  /*0610*/  @!UP0 USHF.L.U32 UR5, UR4, 0xb, URZ ;  /* 0x0000000b04058899 */ /* 0x000fe4000800063f */
[----:B------:R-:W-:Y:S01]  /*0620*/  @!UP0 USHF.L.U32 UR4, UR4, 0x1, URZ ;  /* 0x0000000104048899 */ /* 0x000fe2000800063f */
[----:B---3--:R-:W-:Y:S01]  /*0630*/  ISETP.EQ.U32.AND P2, PT, R13, 0x1, PT ;  /* 0x000000010d00780c */ /* 0x008fe20003f42070 */
[----:B------:R-:W3:Y:S01]  /*0640*/  F2I.U32.TRUNC.NTZ R12, R12 ;  /* 0x0000000c000c7305 */ /* 0x000ee2000020f000 */
[----:B------:R-:W-:Y:S01]  /*0650*/  LEA.HI R0, R8, R8, RZ, 0x1 ;  /* 0x0000000808007211 */ /* 0x000fe200078f08ff */
[----:B------:R-:W5:Y:S03]  /*0660*/  LDC R7, c[0x0][0x148] ;  /* 0x00005200ff077b82 */ /* 0x000f660000000800 */
[----:B------:R-:W-:Y:S01]  /*0670*/  LOP3.LUT R11, R0, 0xfffffffe, RZ, 0xc0, !PT ;  /* 0xfffffffe000b7812 */ /* 0x000fe200078ec0ff */
[----:B0-----:R-:W-:Y:S01]  /*0680*/  IMAD.MOV R15, RZ, RZ, -R9 ;  /* 0x000000ffff0f7224 */ /* 0x001fe200078e0a09 */
[----:B------:R-:W-:-:S03]  /*0690*/  SHF.R.S32.HI R9, RZ, 0x1f, R2 ;  /* 0x0000001fff097819 */ /* 0x000fc60000011402 */
[----:B--2---:R-:W-:Y:S01]  /*06a0*/  IMAD R3, R10, R15, UR8 ;  /* 0x000000080a037e24 */ /* 0x004fe2000f8e020f */
[----:B------:R-:W-:Y:S01]  /*06b0*/  LEA.HI R9, R9, R2, RZ, 0x2 ;  /* 0x0000000209097211 */ /* 0x000fe200078f10ff */
[C---:B------:R-:W-:Y:S02]  /*06c0*/  IMAD.IADD R0, R8.reuse, 0x1, -R11 ;  /* 0x0000000108007824 */ /* 0x040fe400078e0a0b */
[----:B------:R-:W-:Y:S01]  /*06d0*/  IMAD.SHL.U32 R11, R8, 0x4, RZ ;  /* 0x00000004080b7824 */ /* 0x000fe200078e00ff */
[----:B------:R-:W-:Y:S01]  /*06e0*/  LOP3.LUT R9, R9, 0xfffffffc, RZ, 0xc0, !PT ;  /* 0xfffffffc09097812 */ /* 0x000fe200078ec0ff */
[----:B---3--:R-:W-:Y:S01]  /*06f0*/  IMAD.MOV R21, RZ, RZ, -R12 ;  /* 0x000000ffff157224 */ /* 0x008fe200078e0a0c */
[----:B------:R-:W-:Y:S01]  /*0700*/  ISETP.NE.AND P4, PT, R0, R3, PT ;  /* 0x000000030000720c */ /* 0x000fe20003f85270 */
[----:B-1----:R-:W-:Y:S01]  /*0710*/  @!UP0 ULEA UR6, UR7, UR6, 0x18 ;  /* 0x0000000607068291 */ /* 0x002fe2000f8ec03f */
[----:B------:R-:W-:Y:S01]  /*0720*/  LOP3.LUT R22, R8, 0xc, R11, 0x78, !PT ;  /* 0x0000000c08167812 */ /* 0x000fe200078e780b */
[----:B------:R-:W-:Y:S01]  /*0730*/  IMAD.IADD R0, R2, 0x1, -R9 ;  /* 0x0000000102007824 */ /* 0x000fe200078e0a09 */
[----:B------:R-:W-:Y:S01]  /*0740*/  VOTEU.ALL UP0, P0 ;  /* 0x00000000003f7886 */ /* 0x000fe20000000000 */
[----:B------:R-:W-:Y:S01]  /*0750*/  LOP3.LUT P0, RZ, R6, 0x7, RZ, 0xc0, !PT ;  /* 0x0000000706ff7812 */ /* 0x000fe2000780c0ff */
[----:B------:R-:W-:-:S02]  /*0760*/  VIADD R6, R5, 0xffffffff ;  /* 0xffffffff05067836 */ /* 0x000fc40000000000 */
[----:B------:R-:W-:Y:S01]  /*0770*/  ISETP.NE.AND P1, PT, R0, 0x3, PT ;  /* 0x000000030000780c */ /* 0x000fe20003f25270 */
[----:B-----5:R-:W-:Y:S01]  /*0780*/  IMAD R9, R7, R21, R4 ;  /* 0x0000001507097224 */ /* 0x020fe200078e0204 */
[----:B------:R-:W-:Y:S02]  /*0790*/  ISETP.LT.U32.AND P0, PT, R22, 0x4, !P0 ;  /* 0x000000041600780c */ /* 0x000fe40004701070 */
[----:B------:R-:W-:Y:S01]  /*07a0*/  ISETP.EQ.OR P1, PT, R0, RZ, !P1 ;  /* 0x000000ff0000720c */ /* 0x000fe20004f22670 */
[----:B------:R-:W0:Y:S02]  /*07b0*/  FENCE.VIEW.ASYNC.S ;  /* 0x00000000000073c6 */ /* 0x000e240000000000 */
[----:B0-----:R0:W1:Y:S01]  /*07c0*/  @!UP0 SYNCS.EXCH.64 URZ, [UR6+0xa0], UR4 ;  /* 0x0000a004063f85b2 */ /* 0x0010620008000100 */
[----:B------:R-:W-:Y:S02]  /*07d0*/  @P4 LEA.HI R2, R22, R22, RZ, 0x1 ;  /* 0x0000001616024211 */ /* 0x000fe400078f08ff */
[----:B------:R-:W-:-:S02]  /*07e0*/  ISETP.EQ.AND P1, PT, R5, RZ, P1 ;  /* 0x000000ff0500720c */ /* 0x000fc40000f22270 */
[----:B------:R-:W-:Y:S02]  /*07f0*/  @P4 SHF.R.S32.HI R2, RZ, 0x1, R2 ;  /* 0x00000001ff024819 */ /* 0x000fe40000011402 */
[----:B------:R-:W-:Y:S02]  /*0800*/  ISETP.GE.U32.AND P6, PT, R6, 0x2, PT ;  /* 0x000000020600780c */ /* 0x000fe40003fc6070 */
[----:B------:R-:W-:Y:S02]  /*0810*/  @P4 ISETP.NE.AND P5, PT, R2, R9, PT ;  /* 0x000000090200420c */ /* 0x000fe40003fa5270 */
[----:B------:R-:W-:Y:S02]  /*0820*/  SEL R2, RZ, 0x1, !P0 ;  /* 0x00000001ff027807 */ /* 0x000fe40004000000 */
[----:B------:R-:W-:Y:S02]  /*0830*/  @P4 SEL R23, RZ, 0x1, P5 ;  /* 0x00000001ff174807 */ /* 0x000fe40002800000 */
[----:B------:R-:W-:Y:S01]  /*0840*/  SEL R19, RZ, 0x1, !P1 ;  /* 0x00000001ff137807 */ /* 0x000fe20004800000 */
[----:B------:R0:W2:Y:S01]  /*0850*/  @!UP1 SYNCS.EXCH.64 URZ, [UR6+0xa8], UR4 ;  /* 0x0000a804063f95b2 */ /* 0x0000a20008000100 */
[----:B------:R-:W-:Y:S01]  /*0860*/  LOP3.LUT R23, R23, R2, RZ, 0xc0, !PT ;  /* 0x0000000217177212 */ /* 0x000fe200078ec0ff */
[----:B------:R-:W-:Y:S01]  /*0870*/  NOP ;  /* 0x0000000000007918 */ /* 0x000fe20000000000 */
[----:B------:R-:W-:Y:S01]  /*0880*/  SEL R19, R19, 0x2, P6 ;  /* 0x0000000213137807 */ /* 0x000fe20003000000 */
[----:B------:R-:W-:Y:S06]  /*0890*/  @!P2 BRA `(.L_x_4) ;  /* 0x000000000008a947 */ /* 0x000fec0003800000 */
[----:B-12-4-:R-:W-:Y:S01]  /*08a0*/  UCGABAR_ARV ;  /* 0x00000000000079c7 */ /* 0x016fe20008000000 */
[----:B------:R-:W-:Y:S05]  /*08b0*/  BRA `(.L_x_5) ;  /* 0x0000000000047947 */ /* 0x000fea0003800000 */
.L_x_4:
[----:B-12-4-:R-:W-:Y:S01]  /*08c0*/  NOP ;  /* 0x0000000000007918 */ /* 0x016fe20000000000 */
.L_x_5:
[----:B------:R-:W1:Y:S01]  /*08d0*/  LDC R2, c[0x0][0x65c] ;  /* 0x00019700ff027b82 */ /* 0x000e620000000800 */
[----:B------:R-:W-:Y:S02]  /*08e0*/  IMAD.U32 R8, RZ, RZ, UR8 ;  /* 0x00000008ff087e24 */ /* 0x000fe4000f8e00ff */
[----:B------:R-:W-:Y:S01]  /*08f0*/  IMAD.MOV.U32 R9, RZ, RZ, RZ ;  /* 0x000000ffff097224 */ /* 0x000fe200078e00ff */
[----:B-1----:R-:W-:-:S04]  /*0900*/  ISETP.NE.AND P1, PT, R2, 0x1, PT ;  /* 0x000000010200780c */ /* 0x002fc80003f25270 */
[----:B------:R-:W-:-:S09]  /*0910*/  P2R R5, PR, RZ, 0x2 ;  /* 0x00000002ff057803 */ /* 0x000fd20000000000 */
[----:B------:R-:W1:Y:S01]  /*0920*/  @P1 LDC R17, c[0x0][0x10] ;  /* 0x00000400ff111b82 */ /* 0x000e620000000800 */
[----:B------:R-:W-:Y:S02]  /*0930*/  @P1 IMAD.MOV.U32 R5, RZ, RZ, RZ ;  /* 0x000000ffff051224 */ /* 0x000fe400078e00ff */
[----:B------:R-:W-:-:S05]  /*0940*/  @P1 IMAD.MOV.U32 R13, RZ, RZ, RZ ;  /* 0x000000ffff0d1224 */ /* 0x000fca00078e00ff */
[----:B------:R-:W2:Y:S01]  /*0950*/  @!P1 LDC R11, c[0x0][0xc] ;  /* 0x00000300ff0b9b82 */ /* 0x000ea20000000800 */
[----:B-1----:R-:W-:-:S04]  /*0960*/  @P1 IMAD.WIDE.U32 R16, R17, UR8, R4 ;  /* 0x0000000811101c25 */ /* 0x002fc8000f8e0004 */
[----:B------:R-:W-:Y:S02]  /*0970*/  @P1 IMAD.IADD R17, R17, 0x1, R13 ;  /* 0x0000000111111824 */ /* 0x000fe400078e020d */
[----:B--2---:R-:W-:-:S04]  /*0980*/  @!P1 IMAD.WIDE.U32 R8, R4, R11, R8 ;  /* 0x0000000b04089225 */ /* 0x004fc800078e0008 */
[----:B------:R-:W-:Y:S02]  /*0990*/  @!P1 IMAD.MOV.U32 R16, RZ, RZ, R8 ;  /* 0x000000ffff109224 */ /* 0x000fe400078e0008 */
[----:B------:R-:W-:Y:S01]  /*09a0*/  @!P1 IMAD.MOV.U32 R17, RZ, RZ, R9 ;  /* 0x000000ffff119224 */ /* 0x000fe200078e0009 */
[----:B------:R-:W-:Y:S06]  /*09b0*/  @!P2 BRA `(.L_x_6) ;  /* 0x00000000000ca947 */ /* 0x000fec0003800000 */
[----:B------:R-:W-:Y:S01]  /*09c0*/  UCGABAR_WAIT ;  /* 0x0000000000007dc7 */ /* 0x000fe20008000000 */
[----:B------:R-:W-:Y:S01]  /*09d0*/  CCTL.IVALL ;  /* 0x00000000ff00798f */ /* 0x000fe20002000000 */
[----:B------:R-:W-:Y:S05]  /*09e0*/  BRA `(.L_x_7) ;  /* 0x0000000000047947 */ /* 0x000fea0003800000 */
.L_x_6:
[----:B------:R-:W-:Y:S06]  /*09f0*/  BAR.SYNC.DEFER_BLOCKING 0x0 ;  /* 0x0000000000007b1d */ /* 0x000fec0000010000 */
.L_x_7:
[----:B------:R-:W-:Y:S05]  /*0a00*/  @!P3 BRA `(.L_x_8) ;  /* 0x00000040001cb947 */ /* 0x000fea0003800000 */
[----:B------:R-:W-:-:S13]  /*0a10*/  ISETP.GT.U32.AND P0, PT, R6, 0x1, PT ;  /* 0x000000010600780c */ /* 0x000fda0003f04070 */
[----:B0-----:R-:W-:Y:S05]  /*0a20*/  @P0 EXIT ;  /* 0x000000000000094d */ /* 0x001fea0003800000 */
[----:B------:R-:W-:Y:S01]  /*0a30*/  ULDC.64 UR4, c[0x0][0x650] ;  /* 0x0001940000047ab9 */ /* 0x000fe20000000a00 */
[----:B------:R-:W-:Y:S01]  /*0a40*/  PRMT R0, RZ, 0x7610, R0 ;  /* 0x00007610ff007816 */ /* 0x000fe20000000000 */
[----:B------:R-:W-:Y:S01]  /*0a50*/  IMAD.MOV.U32 R60, RZ, RZ, -0x1 ;  /* 0xffffffffff3c7424 */ /* 0x000fe200078e00ff */
[----:B------:R-:W-:Y:S01]  /*0a60*/  ISETP.GE.U32.AND P0, PT, R16, UR4, PT ;  /* 0x0000000410007c0c */ /* 0x000fe2000bf06070 */
[----:B------:R-:W-:Y:S02]  /*0a70*/  IMAD.MOV.U32 R61, RZ, RZ, -0x1 ;  /* 0xffffffffff3d7424 */ /* 0x000fe400078e00ff */
[----:B------:R-:W-:Y:S01]  /*0a80*/  IMAD.MOV.U32 R59, RZ, RZ, -0x1 ;  /* 0xffffffffff3b7424 */ /* 0x000fe200078e00ff */
[----:B------:R-:W-:-:S13]  /*0a90*/  ISETP.GE.U32.AND.EX P0, PT, R17, UR5, PT, P0 ;  /* 0x0000000511007c0c */ /* 0x000fda000bf06100 */
[----:B------:R-:W-:Y:S05]  /*0aa0*/  @P0 BRA `(.L_x_9) ;  /* 0x0000000400280947 */ /* 0x000fea0003800000 */
[----:B------:R-:W0:Y:S01]  /*0ab0*/  LDC.64 R24, c[0x0][0x628] ;  /* 0x00018a00ff187b82 */ /* 0x000e220000000a00 */
[----:B------:R-:W-:Y:S02]  /*0ac0*/  IMAD.MOV.U32 R8, RZ, RZ, R16 ;  /* 0x000000ffff087224 */ /* 0x000fe400078e0010 */
[----:B------:R-:W-:-:S05]  /*0ad0*/  IMAD.MOV.U32 R9, RZ, RZ, R17 ;  /* 0x000000ffff097224 */ /* 0x000fca00078e0011 */
[----:B------:R-:W1:Y:S08]  /*0ae0*/  LDC R0, c[0x0][0x630] ;  /* 0x00018c00ff007b82 */ /* 0x000e700000000800 */
[----:B------:R-:W2:Y:S01]  /*0af0*/  LDC.64 R26, c[0x0][0x620] ;  /* 0x00018800ff1a7b82 */ /* 0x000ea20000000a00 */
[----:B0-----:R-:W-:-:S04]  /*0b00*/  ISETP.NE.U32.AND P0, PT, R24, RZ, PT ;  /* 0x000000ff1800720c */ /* 0x001fc80003f05070 */
[----:B------:R-:W-:-:S13]  /*0b10*/  ISETP.NE.AND.EX P0, PT, R25, RZ, PT, P0 ;  /* 0x000000ff1900720c */ /* 0x000fda0003f05300 */
[----:B-12---:R-:W-:Y:S05]  /*0b20*/  @!P0 BRA `(.L_x_10) ;  /* 0x0000000000288947 */ /* 0x006fea0003800000 */
[----:B------:R-:W0:Y:S02]  /*0b30*/  LDC R13, c[0x0][0x634] ;  /* 0x00018d00ff0d7b82 */ /* 0x000e240000000800 */
[----:B0-----:R-:W-:-:S05]  /*0b40*/  IADD3 R13, P0, R16, R13, RZ ;  /* 0x0000000d100d7210 */ /* 0x001fca0007f1e0ff */
[----:B------:R-:W-:-:S04]  /*0b50*/  IMAD.X R15, RZ, RZ, R17, P0 ;  /* 0x000000ffff0f7224 */ /* 0x000fc800000e0611 */
[----:B------:R-:W-:-:S04]  /*0b60*/  IMAD.WIDE.U32 R8, R15, R24, RZ ;  /* 0x000000180f087225 */ /* 0x000fc800078e00ff */
[----:B------:R-:W-:-:S04]  /*0b70*/  IMAD.WIDE.U32 R10, P0, R13, R25, R8 ;  /* 0x000000190d0a7225 */ /* 0x000fc80007800008 */
[----:B------:R-:W-:-:S04]  /*0b80*/  IMAD.WIDE.U32 R8, R13, R24, RZ ;  /* 0x000000180d087225 */ /* 0x000fc800078e00ff */
[----:B------:R-:W-:Y:S01]  /*0b90*/  IMAD.X R13, RZ, RZ, RZ, P0 ;  /* 0x000000ffff0d7224 */ /* 0x000fe200000e06ff */
[----:B------:R-:W-:Y:S01]  /*0ba0*/  IADD3 RZ, P0, R9, R10, RZ ;  /* 0x0000000a09ff7210 */ /* 0x000fe20007f1e0ff */
[----:B------:R-:W-:-:S04]  /*0bb0*/  IMAD.MOV.U32 R12, RZ, RZ, R11 ;  /* 0x000000ffff0c7224 */ /* 0x000fc800078e000b */
[----:B------:R-:W-:-:S08]  /*0bc0*/  IMAD.WIDE.U32.X R8, R15, R25, R12, P0 ;  /* 0x000000190f087225 */ /* 0x000fd000000e040c */
.L_x_10:
[----:B------:R-:W0:Y:S01]  /*0bd0*/  LDC.64 R24, c[0x0][0x640] ;  /* 0x00019000ff187b82 */ /* 0x000e220000000a00 */
[-CC-:B------:R-:W-:Y:S01]  /*0be0*/  SHF.R.U64 R59, R8, R0.reuse, R9.reuse ;  /* 0x00000000083b7219 */ /* 0x180fe20000001209 */
[----:B------:R-:W-:Y:S01]  /*0bf0*/  IMAD R30, R7, R21, R4 ;  /* 0x00000015071e7224 */ /* 0x000fe200078e0204 */
[----:B------:R-:W-:Y:S01]  /*0c00*/  SHF.R.U32.HI R0, RZ, R0, R9 ;  /* 0x00000000ff007219 */ /* 0x000fe20000011609 */
[----:B------:R-:W-:Y:S01]  /*0c10*/  IMAD.MOV.U32 R21, RZ, RZ, 0x1 ;  /* 0x00000001ff157424 */ /* 0x000fe200078e00ff */
[----:B------:R-:W-:-:S03]  /*0c20*/  IADD3 R5, P0, RZ, -R59, RZ ;  /* 0x8000003bff057210 */ /* 0x000fc60007f1e0ff */
[----:B------:R-:W1:Y:S02]  /*0c30*/  LDC R6, c[0x0][0x618] ;  /* 0x00018600ff067b82 */ /* 0x000e640000000800 */
[----:B------:R-:W-:-:S04]  /*0c40*/  IMAD.X R9, RZ, RZ, ~R0, P0 ;  /* 0x000000ffff097224 */ /* 0x000fc800000e0e00 */
[-C--:B------:R-:W-:Y:S02]  /*0c50*/  IMAD R0, R9, R26.reuse, RZ ;  /* 0x0000001a09007224 */ /* 0x080fe400078e02ff */
[----:B------:R-:W2:Y:S01]  /*0c60*/  LDC R11, c[0x0][0x608] ;  /* 0x00018200ff0b7b82 */ /* 0x000ea20000000800 */
[----:B------:R-:W-:-:S04]  /*0c70*/  IMAD.WIDE.U32 R8, R5, R26, R16 ;  /* 0x0000001a05087225 */ /* 0x000fc800078e0010 */
[----:B------:R-:W-:-:S03]  /*0c80*/  IMAD R5, R5, R27, R0 ;  /* 0x0000001b05057224 */ /* 0x000fc600078e0200 */
[----:B------:R-:W3:Y:S01]  /*0c90*/  LDC R12, c[0x0][0x658] ;  /* 0x00019600ff0c7b82 */ /* 0x000ee20000000800 */
[----:B0-----:R-:W-:Y:S01]  /*0ca0*/  ISETP.NE.U32.AND P0, PT, R24, RZ, PT ;  /* 0x000000ff1800720c */ /* 0x001fe20003f05070 */
[----:B------:R-:W-:Y:S02]  /*0cb0*/  IMAD.IADD R5, R9, 0x1, R5 ;  /* 0x0000000109057824 */ /* 0x000fe400078e0205 */
[----:B------:R-:W-:Y:S01]  /*0cc0*/  IMAD.MOV.U32 R9, RZ, RZ, -0x1 ;  /* 0xffffffffff097424 */ /* 0x000fe200078e00ff */
[----:B------:R-:W-:-:S03]  /*0cd0*/  ISETP.NE.AND.EX P0, PT, R25, RZ, PT, P0 ;  /* 0x000000ff1900720c */ /* 0x000fc60003f05300 */
[----:B------:R-:W0:Y:S01]  /*0ce0*/  LDC R15, c[0x0][0x600] ;  /* 0x00018000ff0f7b82 */ /* 0x000e220000000800 */
[-CC-:B-1----:R-:W-:Y:S02]  /*0cf0*/  SHF.R.U64 R13, R8, R6.reuse, R5.reuse ;  /* 0x00000006080d7219 */ /* 0x182fe40000001205 */
[----:B------:R-:W-:-:S05]  /*0d00*/  SHF.R.U32.HI R0, RZ, R6, R5 ;  /* 0x00000006ff007219 */ /* 0x000fca0000011605 */
[----:B------:R-:W1:Y:S01]  /*0d10*/  LDC R14, c[0x0][0x648] ;  /* 0x00019200ff0e7b82 */ /* 0x000e620000000800 */
[-CC-:B--2---:R-:W-:Y:S02]  /*0d20*/  SHF.R.U64 R27, R13, R11.reuse, R0.reuse ;  /* 0x0000000b0d1b7219 */ /* 0x184fe40000001200 */
[----:B------:R-:W-:-:S05]  /*0d30*/  SHF.R.U32.HI R5, RZ, R11, R0 ;  /* 0x0000000bff057219 */ /* 0x000fca0000011600 */
[----:B------:R-:W2:Y:S01]  /*0d40*/  LDC R20, c[0x0][0x638] ;  /* 0x00018e00ff147b82 */ /* 0x000ea20000000800 */
[-CC-:B---3--:R-:W-:Y:S02]  /*0d50*/  SHF.R.U64 R28, R27, R12.reuse, R5.reuse ;  /* 0x0000000c1b1c7219 */ /* 0x188fe40000001205 */
[-C--:B------:R-:W-:Y:S02]  /*0d60*/  SHF.L.U32 R0, R9, R12.reuse, RZ ;  /* 0x0000000c09007219 */ /* 0x080fe400000006ff */
[----:B------:R-:W-:Y:S01]  /*0d70*/  SHF.R.U32.HI R5, RZ, R12, R5 ;  /* 0x0000000cff057219 */ /* 0x000fe20000011605 */
[----:B------:R-:W-:Y:S01]  /*0d80*/  IMAD.MOV.U32 R4, RZ, RZ, R28 ;  /* 0x000000ffff047224 */ /* 0x000fe200078e001c */
[----:B------:R-:W-:Y:S01]  /*0d90*/  LOP3.LUT R10, RZ, R0, RZ, 0x33, !PT ;  /* 0x00000000ff0a7212 */ /* 0x000fe200078e33ff */
[----:B------:R-:W3:Y:S01]  /*0da0*/  LDC R26, c[0x0][0x610] ;  /* 0x00018400ff1a7b82 */ /* 0x000ee20000000800 */
[----:B------:R-:W-:Y:S05]  /*0db0*/  @!P0 BRA `(.L_x_11) ;  /* 0x0000000000288947 */ /* 0x000fea0003800000 */
[----:B------:R-:W4:Y:S02]  /*0dc0*/  LDC R9, c[0x0][0x64c] ;  /* 0x00019300ff097b82 */ /* 0x000f240000000800 */
[----:B----4-:R-:W-:-:S05]  /*0dd0*/  IADD3 R9, P0, R28, R9, RZ ;  /* 0x000000091c097210 */ /* 0x010fca0007f1e0ff */
        /* <DEDUP_REMOVED lines=8> */
.L_x_11:
[----:B-1----:R-:W-:Y:S01]  /*0e60*/  SHF.R.U64 R4, R4, R14, R5 ;  /* 0x0000000e04047219 */ /* 0x002fe20000001205 */
[----:B0-----:R-:W-:Y:S01]  /*0e70*/  VIADD R6, R15, 0xffffffff ;  /* 0xffffffff0f067836 */ /* 0x001fe20000000000 */
[----:B------:R-:W-:Y:S02]  /*0e80*/  SHF.L.U32 R0, R21, R12, RZ ;  /* 0x0000000c15007219 */ /* 0x000fe400000006ff */
[----:B------:R-:W-:Y:S01]  /*0e90*/  LOP3.LUT R5, R27, R10, RZ, 0xc0, !PT ;  /* 0x0000000a1b057212 */ /* 0x000fe200078ec0ff */
[----:B------:R-:W-:Y:S01]  /*0ea0*/  IMAD.MOV R7, RZ, RZ, -R4 ;  /* 0x000000ffff077224 */ /* 0x000fe200078e0a04 */
[----:B------:R-:W-:Y:S02]  /*0eb0*/  SEL R3, R3, R30, !P1 ;  /* 0x0000001e03037207 */ /* 0x000fe40004800000 */
[----:B------:R-:W-:Y:S01]  /*0ec0*/  LOP3.LUT R6, R13, R6, RZ, 0xc0, !PT ;  /* 0x000000060d067212 */ /* 0x000fe200078ec0ff */
[----:B------:R-:W-:Y:S02]  /*0ed0*/  IMAD R4, R0, R4, R5 ;  /* 0x0000000400047224 */ /* 0x000fe400078e0205 */
[----:B--2---:R-:W-:-:S02]  /*0ee0*/  IMAD R0, R7, R20, R28 ;  /* 0x0000001407007224 */ /* 0x004fc400078e021c */
[----:B---3--:R-:W-:Y:S02]  /*0ef0*/  IMAD R3, R4, R26, R3 ;  /* 0x0000001a04037224 */ /* 0x008fe400078e0203 */
[----:B------:R-:W-:Y:S02]  /*0f00*/  IMAD R60, R0, R15, R6 ;  /* 0x0000000f003c7224 */ /* 0x000fe400078e0206 */
[----:B------:R-:W-:-:S03]  /*0f10*/  IMAD.MOV.U32 R4, RZ, RZ, 0x1 ;  /* 0x00000001ff047424 */ /* 0x000fc600078e00ff */
[----:B------:R-:W-:Y:S02]  /*0f20*/  SEL R61, R60, R3, !P1 ;  /* 0x000000033c3d7207 */ /* 0x000fe40004800000 */
[----:B------:R-:W-:Y:S02]  /*0f30*/  PRMT R0, R4, 0x7610, R0 ;  /* 0x0000761004007816 */ /* 0x000fe40000000000 */
[----:B------:R-:W-:-:S07]  /*0f40*/  SEL R60, R3, R60, !P1 ;  /* 0x0000003c033c7207 */ /* 0x000fce0004800000 */
.L_x_9:
[----:B------:R-:W-:-:S08]  /*0f50*/  NOP ;  /* 0x0000000000007918 */ /* 0x000fd00000000000 */
[----:B------:R-:W0:Y:S02]  /*0f60*/  USETMAXREG.TRY_ALLOC.CTAPOOL UP0, 0xe8 ;  /* 0x000000e8000079c8 */ /* 0x000e240008000600 */
[----:B0-----:R-:W-:-:S13]  /*0f70*/  PLOP3.LUT P0, PT, PT, PT, UP0, 0x80, 0x0 ;  /* 0x000000000000781c */ /* 0x001fda0003f0f008 */
[----:B------:R-:W-:Y:S05]  /*0f80*/  @!P0 BRA `(.L_x_9) ;  /* 0xfffffffc00f08947 */ /* 0x000fea000383ffff */
[----:B------:R-:W-:Y:S01]  /*0f90*/  ULDC.64 UR4, c[0x0][0x598] ;  /* 0x0001660000047ab9 */ /* 0x000fe20000000a00 */
[----:B------:R-:W-:Y:S01]  /*0fa0*/  ULDC.64 UR36, c[0x0][0x208] ;  /* 0x0000820000247ab9 */ /* 0x000fe20000000a00 */
[----:B------:R-:W-:-:S04]  /*0fb0*/  ISETP.NE.U32.AND P0, PT, RZ, UR4, PT ;  /* 0x00000004ff007c0c */ /* 0x000fc8000bf05070 */
[----:B------:R-:W-:-:S13]  /*0fc0*/  ISETP.NE.AND.EX P0, PT, RZ, UR5, PT, P0 ;  /* 0x00000005ff007c0c */ /* 0x000fda000bf05300 */
[----:B------:R-:W-:Y:S05]  /*0fd0*/  @!P0 BRA `(.L_x_12) ;  /* 0x00000000001c8947 */ /* 0x000fea0003800000 */
[----:B------:R-:W0:Y:S02]  /*0fe0*/  LDC.64 R4, c[0x0][0x598] ;  /* 0x00016600ff047b82 */ /* 0x000e240000000a00 */
[----:B0-----:R-:W2:Y:S02]  /*0ff0*/  LDG.E.64 R4, desc[UR36][R4.64] ;  /* 0x0000002404047981 */ /* 0x001ea4000c1e1b00 */
[----:B--2---:R-:W-:-:S04]  /*1000*/  ISETP.NE.U32.AND P0, PT, R4, RZ, PT ;  /* 0x000000ff0400720c */ /* 0x004fc80003f05070 */
[----:B------:R-:W-:-:S13]  /*1010*/  ISETP.NE.AND.EX P0, PT, R5, RZ, PT, P0 ;  /* 0x000000ff0500720c */ /* 0x000fda0003f05300 */
[----:B------:R-:W-:Y:S05]  /*1020*/  @!P0 BRA `(.L_x_12) ;  /* 0x0000000000088947 */ /* 0x000fea0003800000 */
[----:B------:R0:W5:Y:S01]  /*1030*/  LD.E R56, desc[UR36][R4.64] ;  /* 0x0000002404387980 */ /* 0x000162000c101900 */
[----:B------:R-:W-:Y:S05]  /*1040*/  BRA `(.L_x_13) ;  /* 0x0000000000247947 */ /* 0x000fea0003800000 */
.L_x_12:
[----:B------:R-:W-:Y:S02]  /*1050*/  ULDC.64 UR4, c[0x0][0x588] ;  /* 0x0001620000047ab9 */ /* 0x000fe40000000a00 */
[----:B------:R-:W-:-:S04]  /*1060*/  ISETP.NE.U32.AND P0, PT, RZ, UR4, PT ;  /* 0x00000004ff007c0c */ /* 0x000fc8000bf05070 */
[----:B------:R-:W-:-:S13]  /*1070*/  ISETP.NE.AND.EX P0, PT, RZ, UR5, PT, P0 ;  /* 0x00000005ff007c0c */ /* 0x000fda000bf05300 */
[----:B------:R-:W-:Y:S05]  /*1080*/  @!P0 BRA `(.L_x_14) ;  /* 0x00000000000c8947 */ /* 0x000fea0003800000 */
[----:B------:R-:W0:Y:S02]  /*1090*/  LDC.64 R56, c[0x0][0x588] ;  /* 0x00016200ff387b82 */ /* 0x000e240000000a00 */
[----:B0-----:R1:W5:Y:S01]  /*10a0*/  LDG.E R56, desc[UR36][R56.64] ;  /* 0x0000002438387981 */ /* 0x001362000c1e1900 */
[----:B------:R-:W-:Y:S05]  /*10b0*/  BRA `(.L_x_13) ;  /* 0x0000000000087947 */ /* 0x000fea0003800000 */
.L_x_14:
[----:B------:R-:W-:Y:S02]  /*10c0*/  ULDC UR4, c[0x0][0x580] ;  /* 0x0001600000047ab9 */ /* 0x000fe40000000800 */
[----:B------:R-:W-:-:S07]  /*10d0*/  IMAD.U32 R56, RZ, RZ, UR4 ;  /* 0x00000004ff387e24 */ /* 0x000fce000f8e00ff */
.L_x_13:
[----:B------:R-:W-:Y:S02]  /*10e0*/  ULDC.64 UR4, c[0x0][0x5a0] ;  /* 0x0001680000047ab9 */ /* 0x000fe40000000a00 */
[----:B------:R-:W-:-:S04]  /*10f0*/  ISETP.NE.U32.AND P0, PT, RZ, UR4, PT ;  /* 0x00000004ff007c0c */ /* 0x000fc8000bf05070 */
[----:B------:R-:W-:-:S13]  /*1100*/  ISETP.NE.AND.EX P0, PT, RZ, UR5, PT, P0 ;  /* 0x00000005ff007c0c */ /* 0x000fda000bf05300 */
[----:B------:R-:W-:Y:S05]  /*1110*/  @!P0 BRA `(.L_x_15) ;  /* 0x00000000001c8947 */ /* 0x000fea0003800000 */
[----:B0-----:R-:W0:Y:S02]  /*1120*/  LDC.64 R4, c[0x0][0x5a0] ;  /* 0x00016800ff047b82 */ /* 0x001e240000000a00 */
[----:B0-----:R-:W2:Y:S02]  /*1130*/  LDG.E.64 R4, desc[UR36][R4.64] ;  /* 0x0000002404047981 */ /* 0x001ea4000c1e1b00 */
[----:B--2---:R-:W-:-:S04]  /*1140*/  ISETP.NE.U32.AND P0, PT, R4, RZ, PT ;  /* 0x000000ff0400720c */ /* 0x004fc80003f05070 */
[----:B------:R-:W-:-:S13]  /*1150*/  ISETP.NE.AND.EX P0, PT, R5, RZ, PT, P0 ;  /* 0x000000ff0500720c */ /* 0x000fda0003f05300 */
[----:B------:R-:W-:Y:S05]  /*1160*/  @!P0 BRA `(.L_x_15) ;  /* 0x0000000000088947 */ /* 0x000fea0003800000 */
[----:B-1----:R0:W5:Y:S01]  /*1170*/  LD.E R57, desc[UR36][R4.64] ;  /* 0x0000002404397980 */ /* 0x002162000c101900 */
[----:B------:R-:W-:Y:S05]  /*1180*/  BRA `(.L_x_16) ;  /* 0x0000000000247947 */ /* 0x000fea0003800000 */
.L_x_15:
[----:B------:R-:W-:Y:S02]  /*1190*/  ULDC.64 UR4, c[0x0][0x590] ;  /* 0x0001640000047ab9 */ /* 0x000fe40000000a00 */
[----:B------:R-:W-:-:S04]  /*11a0*/  ISETP.NE.U32.AND P0, PT, RZ, UR4, PT ;  /* 0x00000004ff007c0c */ /* 0x000fc8000bf05070 */
[----:B------:R-:W-:-:S13]  /*11b0*/  ISETP.NE.AND.EX P0, PT, RZ, UR5, PT, P0 ;  /* 0x00000005ff007c0c */ /* 0x000fda000bf05300 */
[----:B------:R-:W-:Y:S05]  /*11c0*/  @!P0 BRA `(.L_x_17) ;  /* 0x00000000000c8947 */ /* 0x000fea0003800000 */
[----:B0-----:R-:W1:Y:S02]  /*11d0*/  LDC.64 R4, c[0x0][0x590] ;  /* 0x00016400ff047b82 */ /* 0x001e640000000a00 */
[----:B-1----:R1:W5:Y:S01]  /*11e0*/  LDG.E R57, desc[UR36][R4.64] ;  /* 0x0000002404397981 */ /* 0x002362000c1e1900 */
[----:B------:R-:W-:Y:S05]  /*11f0*/  BRA `(.L_x_16) ;  /* 0x0000000000087947 */ /* 0x000fea0003800000 */
.L_x_17:
[----:B------:R-:W-:Y:S02]  /*1200*/  ULDC UR4, c[0x0][0x584] ;  /* 0x0001610000047ab9 */ /* 0x000fe40000000800 */
[----:B-1----:R-:W-:-:S07]  /*1210*/  IMAD.U32 R57, RZ, RZ, UR4 ;  /* 0x00000004ff397e24 */ /* 0x002fce000f8e00ff */
.L_x_16:
[----:B------:R-:W-:-:S13]  /*1220*/  LOP3.LUT P0, RZ, R0, 0xff, RZ, 0xc0, !PT ;  /* 0x000000ff00ff7812 */ /* 0x000fda000780c0ff */
[----:B------:R-:W-:Y:S05]  /*1230*/  @!P0 EXIT ;  /* 0x000000000000894d */ /* 0x000fea0003800000 */
[----:B------:R-:W-:Y:S01]  /*1240*/  ULDC UR4, c[0x0][0x28c] ;  /* 0x0000a30000047ab9 */ /* 0x000fe20000000800 */
[----:B------:R-:W-:Y:S01]  /*1250*/  LOP3.LUT R58, R19, 0x1, RZ, 0xfc, !PT ;  /* 0x00000001133a7812 */ /* 0x000fe200078efcff */
[----:B------:R-:W-:Y:S01]  /*1260*/  UIADD3 UR4, UR4, 0x3f, URZ ;  /* 0x0000003f04047890 */ /* 0x000fe2000fffe03f */
[----:B------:R-:W-:Y:S01]  /*1270*/  UMOV UR38, URZ ;  /* 0x0000003f00267c82 */ /* 0x000fe20008000000 */
[----:B------:R-:W-:Y:S02]  /*1280*/  UMOV UR39, URZ ;  /* 0x0000003f00277c82 */ /* 0x000fe40008000000 */
[----:B------:R-:W-:-:S04]  /*1290*/  USHF.R.S32.HI UR5, URZ, 0x1f, UR4 ;  /* 0x0000001f3f057899 */ /* 0x000fc80008011404 */
[----:B------:R-:W-:-:S04]  /*12a0*/  ULEA.HI UR5, UR5, UR4, URZ, 0x6 ;  /* 0x0000000405057291 */ /* 0x000fc8000f8f303f */
[----:B------:R-:W-:-:S12]  /*12b0*/  USHF.R.S32.HI UR40, URZ, 0x6, UR5 ;  /* 0x000000063f287899 */ /* 0x000fd80008011405 */
.L_x_101:
[----:B------:R-:W-:Y:S01]  /*12c0*/  LOP3.LUT R0, R18, 0x80, RZ, 0xc0, !PT ;  /* 0x0000008012007812 */ /* 0x000fe200078ec0ff */
[----:B--2---:R-:W2:Y:S01]  /*12d0*/  S2UR UR7, SR_CgaCtaId ;  /* 0x00000000000779c3 */ /* 0x004ea20000008800 */
[----:B------:R-:W-:Y:S02]  /*12e0*/  UMOV UR6, 0x400 ;  /* 0x0000040000067882 */ /* 0x000fe40000000000 */
[----:B------:R-:W-:-:S06]  /*12f0*/  SHF.R.U32.HI R0, RZ, 0x7, R0 ;  /* 0x00000007ff007819 */ /* 0x000fcc0000011600 */
[----:B---3--:R-:W3:Y:S01]  /*1300*/  SHFL.IDX PT, R0, R0, RZ, 0x1f ;  /* 0x00001fff00007589 */ /* 0x008ee200000e0000 */
[----:B--2---:R-:W-:Y:S01]  /*1310*/  ULEA UR6, UR7, UR6, 0x18 ;  /* 0x0000000607067291 */ /* 0x004fe2000f8ec03f */
[----:B---3--:R-:W-:-:S13]  /*1320*/  R2UR UR4, R0 ;  /* 0x00000000000472ca */ /* 0x008fda00000e0000 */
[----:B------:R-:W-:-:S04]  /*1330*/  ULEA.HI UR5, UR4, UR4, URZ, 0x1 ;  /* 0x0000000404057291 */ /* 0x000fc8000f8f083f */
[----:B------:R-:W-:-:S04]  /*1340*/  ULOP3.LUT UR5, UR5, 0x7fffe, URZ, 0xc0, !UPT ;  /* 0x0007fffe05057892 */ /* 0x000fc8000f8ec03f */
[----:B------:R-:W-:-:S03]  /*1350*/  UIADD3 UR5, UR4, -UR5, URZ ;  /* 0x8000000504057290 */ /* 0x000fc6000fffe03f */
[----:B------:R-:W-:Y:S01]  /*1360*/  ULDC UR4, c[0x0][0x28c] ;  /* 0x0000a30000047ab9 */ /* 0x000fe20000000800 */
[----:B------:R-:W-:Y:S01]  /*1370*/  ULEA UR5, UR5, UR6, 0xd ;  /* 0x0000000605057291 */ /* 0x000fe2000f8e683f */
[----:B------:R-:W-:-:S03]  /*1380*/  ISETP.LT.AND P0, PT, RZ, UR4, PT ;  /* 0x00000004ff007c0c */ /* 0x000fc6000bf01270 */
[----:B------:R-:W-:-:S04]  /*1390*/  UIADD3 UR5, UR5, 0x180, URZ ;  /* 0x0000018005057890 */ /* 0x000fc8000fffe03f */
[----:B------:R-:W-:-:S04]  /*13a0*/  USHF.R.U32.HI UR5, URZ, 0x4, UR5 ;  /* 0x000000043f057899 */ /* 0x000fc80008011605 */
[----:B------:R-:W-:Y:S02]  /*13b0*/  ULOP3.LUT UR41, UR5, 0x3fff, URZ, 0xc0, !UPT ;  /* 0x00003fff05297892 */ /* 0x000fe4000f8ec03f */
[----:B01---5:R-:W-:Y:S10]  /*13c0*/  @P0 BRA `(.L_x_18) ;  /* 0x0000000000400947 */ /* 0x023ff40003800000 */
[----:B------:R-:W-:Y:S01]  /*13d0*/  MOV R0, 0x0 ;  /* 0x0000000000007802 */ /* 0x000fe20000000f00 */
[----:B------:R-:W-:Y:S01]  /*13e0*/  ULDC.64 UR4, c[0x4][0x68] ;  /* 0x01001a0000047ab9 */ /* 0x000fe20000000a00 */
[----:B------:R-:W-:Y:S01]  /*13f0*/  ULDC.64 UR6, c[0x4][0x8] ;  /* 0x0100020000067ab9 */ /* 0x000fe20000000a00 */
[----:B01----:R-:W-:Y:S01]  /*1400*/  IMAD.U32 R4, RZ, RZ, UR4 ;  /* 0x00000004ff047e24 */ /* 0x003fe2000f8e00ff */
[----:B------:R0:W1:Y:S01]  /*1410*/  LDC.64 R14, c[0x4][R0] ;  /* 0x01000000000e7b82 */ /* 0x0000620000000a00 */
[----:B------:R-:W-:Y:S01]  /*1420*/  IMAD.U32 R5, RZ, RZ, UR5 ;  /* 0x00000005ff057e24 */ /* 0x000fe2000f8e00ff */
[----:B------:R-:W-:Y:S01]  /*1430*/  ULDC.64 UR4, c[0x4][0x70] ;  /* 0x01001c0000047ab9 */ /* 0x000fe20000000a00 */
[----:B------:R-:W-:Y:S02]  /*1440*/  IMAD.U32 R10, RZ, RZ, UR6 ;  /* 0x00000006ff0a7e24 */ /* 0x000fe4000f8e00ff */
[----:B------:R-:W-:Y:S02]  /*1450*/  IMAD.U32 R6, RZ, RZ, UR4 ;  /* 0x00000004ff067e24 */ /* 0x000fe4000f8e00ff */
[----:B------:R-:W-:-:S02]  /*1460*/  IMAD.U32 R7, RZ, RZ, UR5 ;  /* 0x00000005ff077e24 */ /* 0x000fc4000f8e00ff */
[----:B------:R-:W-:Y:S02]  /*1470*/  IMAD.U32 R11, RZ, RZ, UR7 ;  /* 0x00000007ff0b7e24 */ /* 0x000fe4000f8e00ff */
[----:B------:R-:W-:Y:S02]  /*1480*/  IMAD.MOV.U32 R8, RZ, RZ, 0x1e1 ;  /* 0x000001e1ff087424 */ /* 0x000fe400078e00ff */
[----:B------:R-:W-:Y:S02]  /*1490*/  IMAD.MOV.U32 R12, RZ, RZ, 0x1 ;  /* 0x00000001ff0c7424 */ /* 0x000fe400078e00ff */
[----:B0-----:R-:W-:-:S07]  /*14a0*/  IMAD.MOV.U32 R13, RZ, RZ, RZ ;  /* 0x000000ffff0d7224 */ /* 0x001fce00078e00ff */
[----:B------:R-:W-:-:S07]  /*14b0*/  LEPC R20, `(.L_x_18) ;  /* 0x000000001014794e */ /* 0x000fce0000000000 */
[----:B-1---5:R-:W-:Y:S05]  /*14c0*/  CALL.ABS.NOINC R14 ;  /* 0x000000000e007343 */ /* 0x022fea0003c00000 */
.L_x_18:
[----:B------:R-:W-:-:S13]  /*14d0*/  ISETP.NE.AND P0, PT, R58, 0x3, PT ;  /* 0x000000033a00780c */ /* 0x000fda0003f05270 */
[----:B------:R-:W-:Y:S05]  /*14e0*/  @!P0 BRA `(.L_x_19) ;  /* 0x0000000000048947 */ /* 0x000fea0003800000 */
[----:B------:R-:W-:Y:S01]  /*14f0*/  BPT.TRAP 0x1 ;  /* 0x000000040000795c */ /* 0x000fe20000300000 */
.L_x_19:
[----:B------:R-:W2:Y:S01]  /*1500*/  S2UR UR5, SR_CgaCtaId ;  /* 0x00000000000579c3 */ /* 0x000ea20000008800 */
[----:B------:R-:W-:Y:S01]  /*1510*/  UMOV UR4, 0x400 ;  /* 0x0000040000047882 */ /* 0x000fe20000000000 */
[----:B------:R-:W-:Y:S02]  /*1520*/  IMAD.U32 R0, RZ, RZ, UR38 ;  /* 0x00000026ff007e24 */ /* 0x000fe4000f8e00ff */
[----:B------:R-:W-:-:S03]  /*1530*/  IMAD.U32 R3, RZ, RZ, UR39 ;  /* 0x00000027ff037e24 */ /* 0x000fc6000f8e00ff */
[----:B------:R-:W-:Y:S01]  /*1540*/  SHF.L.U32 R0, R0, 0x1f, RZ ;  /* 0x0000001f00007819 */ /* 0x000fe200000006ff */
[----:B--2---:R-:W-:-:S06]  /*1550*/  ULEA UR4, UR5, UR4, 0x18 ;  /* 0x0000000405047291 */ /* 0x004fcc000f8ec03f */
[----:B------:R-:W-:-:S04]  /*1560*/  IMAD.U32 R6, RZ, RZ, UR4 ;  /* 0x00000004ff067e24 */ /* 0x000fc8000f8e00ff */
[----:B------:R-:W-:-:S04]  /*1570*/  IMAD R3, R3, 0x8, R6 ;  /* 0x0000000803037824 */ /* 0x000fc800078e0206 */
[----:B------:R2:W3:Y:S01]  /*1580*/  SYNCS.PHASECHK.TRANS64.TRYWAIT P1, [R3+URZ], R0 ;  /* 0x00000000030075a7 */ /* 0x0004e2000802017f */
[----:B------:R-:W-:Y:S05]  /*1590*/  @!P0 BRA `(.L_x_20) ;  /* 0x0000000000048947 */ /* 0x000fea0003800000 */
[----:B------:R-:W-:Y:S01]  /*15a0*/  BPT.TRAP 0x1 ;  /* 0x000000040000795c */ /* 0x000fe20000300000 */
.L_x_20:
[----:B---3--:R-:W-:Y:S05]  /*15b0*/  @P1 BRA `(.L_x_21) ;  /* 0x0000000000081947 */ /* 0x008fea0003800000 */
[----:B------:R-:W3:Y:S02]  /*15c0*/  SYNCS.PHASECHK.TRANS64.TRYWAIT P1, [R3+URZ], R0 ;  /* 0x00000000030075a7 */ /* 0x000ee4000802017f */
[----:B---3--:R-:W-:Y:S05]  /*15d0*/  @!P1 BRA `(.L_x_22) ;  /* 0x0000004c00809947 */ /* 0x008fea0003800000 */
.L_x_21:
[----:B------:R-:W-:-:S04]  /*15e0*/  UISETP.LT.AND UP0, UPT, UR40, 0x1, UPT ;  /* 0x000000012800788c */ /* 0x000fc8000bf01270 */
[----:B------:R-:W-:-:S06]  /*15f0*/  USEL UR4, UR40, 0x1, UP0 ;  /* 0x0000000128047887 */ /* 0x000fcc0008000000 */
[----:B--23--:R-:W-:Y:S01]  /*1600*/  IMAD.U32 R0, RZ, RZ, UR4 ;  /* 0x00000004ff007e24 */ /* 0x00cfe2000f8e00ff */
[----:B------:R-:W-:Y:S05]  /*1610*/  WARPSYNC.ALL ;  /* 0x0000000000007948 */ /* 0x000fea0003800000 */
[----:B------:R-:W-:-:S04]  /*1620*/  IADD3 R0, -R0, UR40, RZ ;  /* 0x0000002800007c10 */ /* 0x000fc8000fffe1ff */
[----:B------:R-:W-:Y:S02]  /*1630*/  ISETP.GE.AND P1, PT, R0, 0x1, PT ;  /* 0x000000010000780c */ /* 0x000fe40003f26270 */
[----:B------:R-:W-:Y:S01]  /*1640*/  R2UR UR4, R6 ;  /* 0x00000000060472ca */ /* 0x000fe200000e0000 */
[----:B------:R-:W-:Y:S01]  /*1650*/  WARPGROUP.ARRIVE ;  /* 0x00000000000079c5 */ /* 0x000fe20000000000 */
[----:B------:R-:W-:Y:S01]  /*1660*/  UMOV UR9, 0x40000040 ;  /* 0x4000004000097882 */ /* 0x000fe20000000000 */
[----:B------:R-:W-:-:S10]  /*1670*/  UMOV UR11, 0x40000040 ;  /* 0x40000040000b7882 */ /* 0x000fd40000000000 */
[----:B------:R-:W-:-:S04]  /*1680*/  UIADD3 UR4, UR4, 0x24180, URZ ;  /* 0x0002418004047890 */ /* 0x000fc8000fffe03f */
[----:B------:R-:W-:-:S04]  /*1690*/  USHF.R.U32.HI UR4, URZ, 0x4, UR4 ;  /* 0x000000043f047899 */ /* 0x000fc80008011604 */
[----:B------:R-:W-:Y:S02]  /*16a0*/  ULOP3.LUT UR5, UR4, 0x3fff, URZ, 0xc0, !UPT ;  /* 0x00003fff04057892 */ /* 0x000fe4000f8ec03f */
[----:B------:R-:W-:Y:S02]  /*16b0*/  ULOP3.LUT UR4, UR41, 0x10000, URZ, 0xfc, !UPT ;  /* 0x0001000029047892 */ /* 0x000fe4000f8efc3f */
[----:B------:R-:W-:Y:S02]  /*16c0*/  ULOP3.LUT UR5, UR5, 0x10000, URZ, 0xfc, !UPT ;  /* 0x0001000005057892 */ /* 0x000fe4000f8efc3f */
[----:B------:R-:W-:Y:S02]  /*16d0*/  ULEA UR6, UR39, UR4, 0xa ;  /* 0x0000000427067291 */ /* 0x000fe4000f8e503f */
[----:B------:R-:W-:-:S05]  /*16e0*/  ULEA UR7, UR39, UR5, 0x9 ;  /* 0x0000000527077291 */ /* 0x000fca000f8e483f */
[----:B------:R-:W-:Y:S02]  /*16f0*/  UMOV UR8, UR6 ;  /* 0x0000000600087c82 */ /* 0x000fe40008000000 */
[----:B------:R-:W-:Y:S02]  /*1700*/  UMOV UR10, UR7 ;  /* 0x00000007000a7c82 */ /* 0x000fe40008000000 */
[----:B------:R-:W-:Y:S01]  /*1710*/  HGMMA.64x64x16.F32.BF16 R24, gdesc[UR8], RZ, !UPT, gsb0 ;  /* 0x00e00000081879f0 */ /* 0x000fe2000c0018ff */
[----:B------:R-:W-:Y:S02]  /*1720*/  UIADD3 UR8, UR6, 0x2, URZ ;  /* 0x0000000206087890 */ /* 0x000fe4000fffe03f */
[----:B------:R-:W-:Y:S01]  /*1730*/  UIADD3 UR10, UR7, 0x2, URZ ;  /* 0x00000002070a7890 */ /* 0x000fe2000fffe03f */
[----:B------:R-:W-:Y:S01]  /*1740*/  UMOV UR9, 0x40000040 ;  /* 0x4000004000097882 */ /* 0x000fe20000000000 */
[----:B------:R-:W-:Y:S01]  /*1750*/  UMOV UR11, 0x40000040 ;  /* 0x40000040000b7882 */ /* 0x000fe20000000000 */
[----:B------:R-:W-:-:S02]  /*1760*/  WARPGROUP.DEPBAR.LE gsb0, 0x0 ;  /* 0x00008000000079c5 */ /* 0x000fc40000010000 */
[----:B------:R-:W-:-:S06]  /*1770*/  WARPGROUP.ARRIVE ;  /* 0x00000000000079c5 */ /* 0x000fcc0000000000 */
[----:B------:R-:W-:Y:S01]  /*1780*/  HGMMA.64x64x16.F32.BF16 R24, gdesc[UR8], R24, gsb0 ;  /* 0x00e00000081879f0 */ /* 0x000fe20008001818 */
[----:B------:R-:W-:Y:S02]  /*1790*/  UIADD3 UR8, UR6, 0x4, URZ ;  /* 0x0000000406087890 */ /* 0x000fe4000fffe03f */
[----:B------:R-:W-:Y:S01]  /*17a0*/  UIADD3 UR10, UR7, 0x4, URZ ;  /* 0x00000004070a7890 */ /* 0x000fe2000fffe03f */
[----:B------:R-:W-:Y:S01]  /*17b0*/  UMOV UR9, 0x40000040 ;  /* 0x4000004000097882 */ /* 0x000fe20000000000 */
[----:B------:R-:W-:Y:S01]  /*17c0*/  UMOV UR11, 0x40000040 ;  /* 0x40000040000b7882 */ /* 0x000fe20000000000 */
[----:B------:R-:W-:Y:S02]  /*17d0*/  WARPGROUP.DEPBAR.LE gsb0, 0x0 ;  /* 0x00008000000079c5 */ /* 0x000fe40000010000 */
        /* <DEDUP_REMOVED lines=8> */
[----:B------:R-:W-:Y:S03]  /*1860*/  HGMMA.64x64x16.F32.BF16 R24, gdesc[UR8], R24, gsb0 ;  /* 0x00e00000081879f0 */ /* 0x000fe60008001818 */
[----:B------:R-:W-:Y:S02]  /*1870*/  WARPGROUP.DEPBAR.LE gsb0, 0x0 ;  /* 0x00008000000079c5 */ /* 0x000fe40000010000 */
[----:B------:R-:W-:Y:S05]  /*1880*/  @!P1 BRA `(.L_x_23) ;  /* 0x0000000400249947 */ /* 0x000fea0003800000 */
[----:B------:R-:W-:Y:S02]  /*1890*/  UIADD3 UR6, UR39, 0x1, URZ ;  /* 0x0000000127067890 */ /* 0x000fe4000fffe03f */
[----:B------:R-:W-:Y:S02]  /*18a0*/  IMAD.U32 R3, RZ, RZ, UR39 ;  /* 0x00000027ff037e24 */ /* 0x000fe4000f8e00ff */
[----:B------:R-:W-:-:S04]  /*18b0*/  UISETP.NE.AND UP0, UPT, UR6, 0x9, UPT ;  /* 0x000000090600788c */ /* 0x000fc8000bf05270 */
[----:B------:R-:W-:Y:S02]  /*18c0*/  USEL UR7, URZ, 0x1, UP0 ;  /* 0x000000013f077887 */ /* 0x000fe40008000000 */
[----:B------:R-:W-:Y:S02]  /*18d0*/  USEL UR6, UR6, URZ, UP0 ;  /* 0x0000003f06067287 */ /* 0x000fe40008000000 */
[----:B------:R-:W-:-:S06]  /*18e0*/  ULOP3.LUT UR7, UR38, UR7, URZ, 0x3c, !UPT ;  /* 0x0000000726077292 */ /* 0x000fcc000f8e3c3f */
[----:B------:R-:W-:-:S07]  /*18f0*/  IMAD.U32 R7, RZ, RZ, UR7 ;  /* 0x00000007ff077e24 */ /* 0x000fce000f8e00ff */
.L_x_30:
[----:B------:R-:W-:Y:S05]  /*1900*/  @!P0 BRA `(.L_x_24) ;  /* 0x0000000000048947 */ /* 0x000fea0003800000 */
[----:B------:R-:W-:Y:S01]  /*1910*/  BPT.TRAP 0x1 ;  /* 0x000000040000795c */ /* 0x000fe20000300000 */
.L_x_24:
[----:B------:R-:W2:Y:S01]  /*1920*/  S2UR UR8, SR_CgaCtaId ;  /* 0x00000000000879c3 */ /* 0x000ea20000008800 */
[----:B------:R-:W-:Y:S01]  /*1930*/  UMOV UR7, 0x400 ;  /* 0x0000040000077882 */ /* 0x000fe20000000000 */
[----:B01----:R-:W-:Y:S01]  /*1940*/  IMAD.U32 R5, RZ, RZ, UR6 ;  /* 0x00000006ff057e24 */ /* 0x003fe2000f8e00ff */
[----:B------:R-:W-:Y:S01]  /*1950*/  SHF.L.U32 R4, R7, 0x1f, RZ ;  /* 0x0000001f07047819 */ /* 0x000fe200000006ff */
[----:B--2---:R-:W-:-:S06]  /*1960*/  ULEA UR7, UR8, UR7, 0x18 ;  /* 0x0000000708077291 */ /* 0x004fcc000f8ec03f */
[----:B------:R-:W-:-:S04]  /*1970*/  IMAD.U32 R6, RZ, RZ, UR7 ;  /* 0x00000007ff067e24 */ /* 0x000fc8000f8e00ff */
[----:B------:R-:W-:-:S04]  /*1980*/  IMAD R5, R5, 0x8, R6 ;  /* 0x0000000805057824 */ /* 0x000fc800078e0206 */
[----:B------:R0:W1:Y:S01]  /*1990*/  SYNCS.PHASECHK.TRANS64.TRYWAIT P1, [R5+URZ], R4 ;  /* 0x00000004050075a7 */ /* 0x000062000802017f */
[----:B------:R-:W-:Y:S05]  /*19a0*/  @!P0 BRA `(.L_x_25) ;  /* 0x0000000000048947 */ /* 0x000fea0003800000 */
[----:B------:R-:W-:Y:S01]  /*19b0*/  BPT.TRAP 0x1 ;  /* 0x000000040000795c */ /* 0x000fe20000300000 */
.L_x_25:
[----:B-1----:R-:W-:Y:S05]  /*19c0*/  @P1 BRA `(.L_x_26) ;  /* 0x0000000000081947 */ /* 0x002fea0003800000 */
[----:B------:R-:W1:Y:S02]  /*19d0*/  SYNCS.PHASECHK.TRANS64.TRYWAIT P1, [R5+URZ], R4 ;  /* 0x00000004050075a7 */ /* 0x000e64000802017f */
[----:B-1----:R-:W-:Y:S05]  /*19e0*/  @!P1 BRA `(.L_x_27) ;  /* 0x0000004800909947 */ /* 0x002fea0003800000 */
.L_x_26:
[----:B------:R-:W-:Y:S01]  /*19f0*/  ULEA UR7, UR6, UR4, 0xa ;  /* 0x0000000406077291 */ /* 0x000fe2000f8e503f */
[----:B------:R-:W-:Y:S01]  /*1a00*/  WARPGROUP.ARRIVE ;  /* 0x00000000000079c5 */ /* 0x000fe20000000000 */
[----:B------:R-:W-:Y:S01]  /*1a10*/  ULEA UR12, UR6, UR5, 0x9 ;  /* 0x00000005060c7291 */ /* 0x000fe2000f8e483f */
[----:B------:R-:W-:Y:S01]  /*1a20*/  UMOV UR9, 0x40000040 ;  /* 0x4000004000097882 */ /* 0x000fe20000000000 */
[----:B------:R-:W-:-:S03]  /*1a30*/  UMOV UR11, 0x40000040 ;  /* 0x40000040000b7882 */ /* 0x000fc60000000000 */
[----:B------:R-:W-:Y:S02]  /*1a40*/  UMOV UR8, UR7 ;  /* 0x0000000700087c82 */ /* 0x000fe40008000000 */
[----:B------:R-:W-:Y:S02]  /*1a50*/  UMOV UR10, UR12 ;  /* 0x0000000c000a7c82 */ /* 0x000fe40008000000 */
[----:B------:R-:W-:Y:S01]  /*1a60*/  HGMMA.64x64x16.F32.BF16 R24, gdesc[UR8], R24, gsb0 ;  /* 0x00e00000081879f0 */ /* 0x000fe20008001818 */
        /* <DEDUP_REMOVED lines=23> */
[----:B------:R-:W-:Y:S01]  /*1be0*/  BPT.TRAP 0x1 ;  /* 0x000000040000795c */ /* 0x000fe20000300000 */
.L_x_28:
[----:B------:R-:W-:-:S13]  /*1bf0*/  ISETP.NE.AND P1, PT, R23, RZ, PT ;  /* 0x000000ff1700720c */ /* 0x000fda0003f25270 */
[----:B01----:R-:W-:-:S04]  /*1c00*/  @P1 IMAD R4, R3, 0x8, R6 ;  /* 0x0000000803041824 */ /* 0x003fc800078e0206 */
[----:B------:R-:W-:-:S05]  /*1c10*/  @P1 VIADD R5, R4, 0x48 ;  /* 0x0000004804051836 */ /* 0x000fca0000000000 */
[----:B------:R-:W-:-:S04]  /*1c20*/  @P1 PRMT R5, R22, 0x654, R5 ;  /* 0x0000065416051816 */ /* 0x000fc80000000005 */
[----:B------:R0:W-:Y:S01]  /*1c30*/  @P1 SYNCS.ARRIVE.TRANS64.RED.A1T0 RZ, [R5+URZ], RZ ;  /* 0x000000ff05ff19a7 */ /* 0x0001e2000810043f */
[----:B------:R-:W-:-:S13]  /*1c40*/  ISETP.GT.U32.AND P1, PT, R19, 0x1, PT ;  /* 0x000000011300780c */ /* 0x000fda0003f24070 */
[----:B0-----:R-:W-:Y:S05]  /*1c50*/  @P1 BRA `(.L_x_29) ;  /* 0x0000000000041947 */ /* 0x001fea0003800000 */
[----:B------:R-:W-:Y:S01]  /*1c60*/  BPT.TRAP 0x1 ;  /* 0x000000040000795c */ /* 0x000fe20000300000 */
.L_x_29:
[----:B------:R-:W-:Y:S01]  /*1c70*/  UIADD3 UR6, UR6, 0x1, URZ ;  /* 0x0000000106067890 */ /* 0x000fe2000fffe03f */
[C---:B------:R-:W-:Y:S01]  /*1c80*/  ISETP.GT.AND P2, PT, R0.reuse, 0x1, PT ;  /* 0x000000010000780c */ /* 0x040fe20003f44270 */
[----:B------:R-:W-:Y:S02]  /*1c90*/  VIADD R3, R3, 0x1 ;  /* 0x0000000103037836 */ /* 0x000fe40000000000 */
[----:B------:R-:W-:Y:S01]  /*1ca0*/  UISETP.NE.AND UP0, UPT, UR6, 0x9, UPT ;  /* 0x000000090600788c */ /* 0x000fe2000bf05270 */
[----:B------:R-:W-:Y:S02]  /*1cb0*/  VIADD R0, R0, 0xffffffff ;  /* 0xffffffff00007836 */ /* 0x000fe40000000000 */
[C---:B------:R-:W-:Y:S01]  /*1cc0*/  ISETP.NE.AND P1, PT, R3.reuse, 0x9, PT ;  /* 0x000000090300780c */ /* 0x040fe20003f25270 */
[----:B------:R-:W-:Y:S02]  /*1cd0*/  USEL UR7, URZ, 0x1, UP0 ;  /* 0x000000013f077887 */ /* 0x000fe40008000000 */
[----:B------:R-:W-:Y:S01]  /*1ce0*/  USEL UR6, UR6, URZ, UP0 ;  /* 0x0000003f06067287 */ /* 0x000fe20008000000 */
[----:B------:R-:W-:-:S03]  /*1cf0*/  SEL R3, R3, RZ, P1 ;  /* 0x000000ff03037207 */ /* 0x000fc60000800000 */
[----:B------:R-:W-:Y:S01]  /*1d00*/  LOP3.LUT R7, R7, UR7, RZ, 0x3c, !PT ;  /* 0x0000000707077c12 */ /* 0x000fe2000f8e3cff */
[----:B------:R-:W-:Y:S07]  /*1d10*/  @P2 BRA `(.L_x_30) ;  /* 0xfffffff800f82947 */ /* 0x000fee000383ffff */
.L_x_23:
[----:B------:R-:W2:Y:S02]  /*1d20*/  LDC R0, c[0x0][0x28c] ;  /* 0x0000a300ff007b82 */ /* 0x000ea40000000800 */
[----:B--2---:R-:W-:-:S13]  /*1d30*/  ISETP.GE.AND P1, PT, R0, 0x1, PT ;  /* 0x000000010000780c */ /* 0x004fda0003f26270 */
[----:B------:R-:W-:Y:S05]  /*1d40*/  @!P1 BRA `(.L_x_31) ;  /* 0x0000000000509947 */ /* 0x000fea0003800000 */
[----:B------:R-:W-:Y:S05]  /*1d50*/  @!P0 BRA `(.L_x_32) ;  /* 0x0000000000048947 */ /* 0x000fea0003800000 */
[----:B------:R-:W-:Y:S01]  /*1d60*/  BPT.TRAP 0x1 ;  /* 0x000000040000795c */ /* 0x000fe20000300000 */
.L_x_32:
[----:B------:R-:W-:Y:S01]  /*1d70*/  ISETP.NE.AND P0, PT, R23, RZ, PT ;  /* 0x000000ff1700720c */ /* 0x000fe20003f05270 */
[----:B------:R-:W-:Y:S01]  /*1d80*/  BSSY B0, `(.L_x_33) ;  /* 0x000000e000007945 */ /* 0x000fe20003800000 */
[----:B------:R-:W-:-:S11]  /*1d90*/  ISETP.GT.U32.AND P1, PT, R19, 0x1, PT ;  /* 0x000000011300780c */ /* 0x000fd60003f24070 */
[----:B------:R-:W-:Y:S05]  /*1da0*/  @!P0 BRA `(.L_x_34) ;  /* 0x00000000002c8947 */ /* 0x000fea0003800000 */
[----:B------:R-:W-:-:S04]  /*1db0*/  UISETP.LT.AND UP0, UPT, UR40, 0x1, UPT ;  /* 0x000000012800788c */ /* 0x000fc8000bf01270 */
[----:B------:R-:W-:-:S04]  /*1dc0*/  USEL UR6, UR40, 0x1, UP0 ;  /* 0x0000000128067887 */ /* 0x000fc80008000000 */
[----:B------:R-:W-:-:S04]  /*1dd0*/  UIADD3 UR6, UR39, UR40, -UR6 ;  /* 0x0000002827067290 */ /* 0x000fc8000fffe806 */
[----:B------:R-:W-:-:S04]  /*1de0*/  UIMAD.WIDE.U32 UR4, UR6, 0x38e38e39, URZ ;  /* 0x38e38e39060478a5 */ /* 0x000fc8000f8e003f */
[----:B------:R-:W-:-:S04]  /*1df0*/  USHF.R.U32.HI UR4, URZ, 0x1, UR5 ;  /* 0x000000013f047899 */ /* 0x000fc80008011605 */
[----:B------:R-:W-:-:S06]  /*1e00*/  UIMAD UR6, UR4, -0x9, UR6 ;  /* 0xfffffff7040678a4 */ /* 0x000fcc000f8e0206 */
[----:B------:R-:W-:-:S04]  /*1e10*/  IMAD.U32 R3, RZ, RZ, UR6 ;  /* 0x00000006ff037e24 */ /* 0x000fc8000f8e00ff */
[----:B------:R-:W-:-:S04]  /*1e20*/  IMAD R0, R3, 0x8, R6 ;  /* 0x0000000803007824 */ /* 0x000fc800078e0206 */
[----:B------:R-:W-:-:S05]  /*1e30*/  VIADD R3, R0, 0x48 ;  /* 0x0000004800037836 */ /* 0x000fca0000000000 */
[----:B------:R-:W-:-:S04]  /*1e40*/  PRMT R3, R22, 0x654, R3 ;  /* 0x0000065416037816 */ /* 0x000fc80000000003 */
[----:B------:R2:W-:Y:S03]  /*1e50*/  SYNCS.ARRIVE.TRANS64.RED.A1T0 RZ, [R3+URZ], RZ ;  /* 0x000000ff03ff79a7 */ /* 0x0005e6000810043f */
.L_x_34:
[----:B------:R-:W-:Y:S05]  /*1e60*/  BSYNC B0 ;  /* 0x0000000000007941 */ /* 0x000fea0003800000 */
.L_x_33:
[----:B------:R-:W-:Y:S05]  /*1e70*/  @P1 BRA `(.L_x_31) ;  /* 0x0000000000041947 */ /* 0x000fea0003800000 */
[----:B------:R-:W-:Y:S01]  /*1e80*/  BPT.TRAP 0x1 ;  /* 0x000000040000795c */ /* 0x000fe20000300000 */
.L_x_31:
[----:B------:R-:W3:Y:S01]  /*1e90*/  LDC R6, c[0x0][0x288] ;  /* 0x0000a200ff067b82 */ /* 0x000ee20000000800 */
[--C-:B------:R-:W-:Y:S01]  /*1ea0*/  SHF.R.U32.HI R0, RZ, 0x2, R18.reuse ;  /* 0x00000002ff007819 */ /* 0x100fe20000011612 */
[----:B------:R-:W-:Y:S01]  /*1eb0*/  IMAD.SHL.U32 R61, R61, 0x40, RZ ;  /* 0x000000403d3d7824 */ /* 0x000fe200078e00ff */
[----:B01----:R-:W-:Y:S01]  /*1ec0*/  SHF.R.U32.HI R5, RZ, 0x7, R18 ;  /* 0x00000007ff057819 */ /* 0x003fe20000011612 */
[----:B------:R-:W-:Y:S01]  /*1ed0*/  UIADD3 UR39, UR40, UR39, URZ ;  /* 0x0000002728277290 */ /* 0x000fe2000fffe03f */
[----:B--2---:R-:W-:Y:S01]  /*1ee0*/  LOP3.LUT R3, R0, 0x7, RZ, 0xc0, !PT ;  /* 0x0000000700037812 */ /* 0x004fe200078ec0ff */
[C---:B------:R-:W-:Y:S01]  /*1ef0*/  IMAD.SHL.U32 R10, R18.reuse, 0x2, RZ ;  /* 0x00000002120a7824 */ /* 0x040fe200078e00ff */
[----:B------:R-:W-:Y:S01]  /*1f00*/  LOP3.LUT R0, R5, 0x1, RZ, 0xc0, !PT ;  /* 0x0000000105007812 */ /* 0x000fe200078ec0ff */
[----:B------:R-:W-:Y:S01]  /*1f10*/  UISETP.GT.U32.AND UP0, UPT, UR39, 0x8, UPT ;  /* 0x000000082700788c */ /* 0x000fe2000bf04070 */
[C---:B------:R-:W-:Y:S01]  /*1f20*/  LOP3.LUT R5, R18.reuse, 0x3, RZ, 0xc0, !PT ;  /* 0x0000000312057812 */ /* 0x040fe200078ec0ff */
[----:B------:R-:W-:Y:S01]  /*1f30*/  ULDC UR7, c[0x0][0x284] ;  /* 0x0000a10000077ab9 */ /* 0x000fe20000000800 */
[----:B------:R-:W-:Y:S01]  /*1f40*/  LOP3.LUT R4, R18, 0x60, RZ, 0xc0, !PT ;  /* 0x0000006012047812 */ /* 0x000fe200078ec0ff */
[----:B------:R-:W-:Y:S01]  /*1f50*/  IMAD.SHL.U32 R8, R0, 0x40, RZ ;  /* 0x0000004000087824 */ /* 0x000fe200078e00ff */
[----:B------:R-:W-:Y:S01]  /*1f60*/  UISETP.LT.U32.AND UP0, UPT, UR40, 0x9, UP0 ;  /* 0x000000092800788c */ /* 0x000fe20008701070 */
[----:B------:R-:W-:Y:S01]  /*1f70*/  SHF.R.S32.HI R15, RZ, 0x1f, R59 ;  /* 0x0000001fff0f7819 */ /* 0x000fe2000001143b */
[----:B------:R-:W-:Y:S01]  /*1f80*/  UISETP.GE.U32.AND UP1, UPT, UR40, 0x9, UPT ;  /* 0x000000092800788c */ /* 0x000fe2000bf26070 */
[----:B------:R-:W-:Y:S01]  /*1f90*/  SHF.R.U32.HI R4, RZ, 0x1, R4 ;  /* 0x00000001ff047819 */ /* 0x000fe20000011604 */
[----:B------:R-:W-:Y:S01]  /*1fa0*/  ULDC.64 UR8, c[0x0][0x5d0] ;  /* 0x0001740000087ab9 */ /* 0x000fe20000000a00 */
[C---:B------:R-:W-:Y:S01]  /*1fb0*/  LOP3.LUT R10, R61.reuse, 0x6, R10, 0xf8, !PT ;  /* 0x000000063d0a7812 */ /* 0x040fe200078ef80a */
[----:B------:R-:W-:Y:S01]  /*1fc0*/  UIMAD.WIDE.U32 UR4, UR39, 0x38e38e39, URZ ;  /* 0x38e38e39270478a5 */ /* 0x000fe2000f8e003f */
[--C-:B------:R-:W-:Y:S01]  /*1fd0*/  IADD3 R7, RZ, -R4, -R3.reuse ;  /* 0x80000004ff077210 */ /* 0x100fe20007ffe803 */
[----:B------:R-:W-:Y:S01]  /*1fe0*/  USEL UR6, URZ, 0x1, !UP0 ;  /* 0x000000013f067887 */ /* 0x000fe2000c000000 */
[----:B------:R-:W-:Y:S01]  /*1ff0*/  LOP3.LUT R3, R8, 0x40, R3, 0xe2, !PT ;  /* 0x0000004008037812 */ /* 0x000fe200078ee203 */
[C---:B------:R-:W-:Y:S01]  /*2000*/  IMAD.WIDE R8, R60.reuse, 0x80, RZ ;  /* 0x000000803c087825 */ /* 0x040fe200078e02ff */
[----:B---3--:R-:W-:Y:S01]  /*2010*/  ISETP.GE.AND P0, PT, R61, R6, PT ;  /* 0x000000063d00720c */ /* 0x008fe20003f06270 */
[----:B------:R-:W-:Y:S01]  /*2020*/  USHF.R.U32.HI UR4, URZ, 0x1, UR5 ;  /* 0x000000013f047899 */ /* 0x000fe20008011605 */
[----:B------:R-:W-:Y:S01]  /*2030*/  SHF.R.S32.HI R11, RZ, 0x1f, R10 ;  /* 0x0000001fff0b7819 */ /* 0x000fe2000001140a */
[----:B------:R-:W-:Y:S01]  /*2040*/  IMAD R12, R5, -0x2, R6 ;  /* 0xfffffffe050c7824 */ /* 0x000fe200078e0206 */
[----:B------:R-:W-:Y:S01]  /*2050*/  ULOP3.LUT UR38, UR38, UR6, URZ, 0x3c, !UPT ;  /* 0x0000000626267292 */ /* 0x000fe2000f8e3c3f */
[----:B------:R-:W-:Y:S01]  /*2060*/  IMAD.SHL.U32 R5, R60, 0x80, RZ ;  /* 0x000000803c057824 */ /* 0x000fe200078e00ff */
[----:B------:R-:W-:Y:S01]  /*2070*/  LOP3.LUT R73, R8, R3, R4, 0xfe, !PT ;  /* 0x0000000308497212 */ /* 0x000fe200078efe04 */
[----:B------:R-:W-:Y:S01]  /*2080*/  IMAD R6, R15, UR8, RZ ;  /* 0x000000080f067c24 */ /* 0x000fe2000f8e02ff */
[----:B------:R-:W-:Y:S01]  /*2090*/  UIMAD UR39, UR4, -0x9, UR39 ;  /* 0xfffffff7042778a4 */ /* 0x000fe2000f8e0227 */
[----:B------:R-:W-:Y:S01]  /*20a0*/  IMAD R0, R0, -0x40, R7 ;  /* 0xffffffc000007824 */ /* 0x000fe200078e0207 */
[----:B------:R-:W-:Y:S01]  /*20b0*/  ISETP.GE.OR P0, PT, R5, UR7, P0 ;  /* 0x0000000705007c0c */ /* 0x000fe20008706670 */
[C---:B------:R-:W-:Y:S01]  /*20c0*/  IMAD R13, R59.reuse, UR9, R6 ;  /* 0x000000093b0d7c24 */ /* 0x040fe2000f8e0206 */
[----:B------:R-:W-:Y:S01]  /*20d0*/  @UP1 ULOP3.LUT UR38, UR38, 0x1, UR4, 0x78, !UPT ;  /* 0x0000000126261892 */ /* 0x000fe2000f8e7804 */
[----:B------:R-:W-:Y:S01]  /*20e0*/  IMAD.WIDE.U32 R6, R59, UR8, R10 ;  /* 0x000000083b067c25 */ /* 0x000fe2000f8e000a */
[----:B------:R-:W-:-:S03]  /*20f0*/  IADD3 R3, -R5, UR7, R0 ;  /* 0x0000000705037c10 */ /* 0x000fc6000fffe100 */
[----:B------:R-:W-:Y:S02]  /*2100*/  IMAD.IADD R7, R7, 0x1, R13 ;  /* 0x0000000107077824 */ /* 0x000fe400078e020d */
[----:B------:R-:W-:Y:S02]  /*2110*/  IMAD.IADD R4, R12, 0x1, -R61 ;  /* 0x000000010c047824 */ /* 0x000fe400078e0a3d */
[----:B------:R-:W-:Y:S02]  /*2120*/  IMAD.MOV.U32 R0, RZ, RZ, -0x1 ;  /* 0xffffffffff007424 */ /* 0x000fe400078e00ff */
[----:B------:R-:W-:Y:S05]  /*2130*/  @P0 BRA `(.L_x_35) ;  /* 0x0000002000a40947 */ /* 0x000fea0003800000 */
[----:B------:R-:W0:Y:S01]  /*2140*/  LDC.64 R66, c[0x0][0x5c8] ;  /* 0x00017200ff427b82 */ /* 0x000e220000000a00 */
[----:B-----5:R-:W-:Y:S01]  /*2150*/  FSETP.NEU.AND P0, PT, R57, RZ, PT ;  /* 0x000000ff3900720b */ /* 0x020fe20003f0d000 */
[----:B------:R-:W-:Y:S01]  /*2160*/  BSSY B0, `(.L_x_35) ;  /* 0x0000226000007945 */ /* 0x000fe20003800000 */
[----:B------:R-:W-:-:S04]  /*2170*/  ISETP.GT.AND P2, PT, R4, RZ, PT ;  /* 0x000000ff0400720c */ /* 0x000fc80003f44270 */
[----:B------:R-:W-:Y:S01]  /*2180*/  ISETP.GT.AND P1, PT, R3, RZ, P2 ;  /* 0x000000ff0300720c */ /* 0x000fe20001724270 */
[-C--:B0-----:R-:W-:Y:S02]  /*2190*/  IMAD R12, R9, R66.reuse, RZ ;  /* 0x00000042090c7224 */ /* 0x081fe400078e02ff */
[----:B------:R-:W-:-:S04]  /*21a0*/  IMAD.WIDE.U32 R60, R73, R66, R6 ;  /* 0x00000042493c7225 */ /* 0x000fc800078e0006 */
[----:B------:R-:W-:-:S04]  /*21b0*/  IMAD R5, R73, R67, R12 ;  /* 0x0000004349057224 */ /* 0x000fc800078e020c */
[----:B------:R-:W-:Y:S01]  /*21c0*/  IMAD.IADD R75, R61, 0x1, R5 ;  /* 0x000000013d4b7824 */ /* 0x000fe200078e0205 */
[----:B------:R-:W-:Y:S06]  /*21d0*/  @!P0 BRA `(.L_x_36) ;  /* 0x0000001400e88947 */ /* 0x000fec0003800000 */
[----:B------:R-:W0:Y:S01]  /*21e0*/  LDC.64 R64, c[0x0][0x5b8] ;  /* 0x00016e00ff407b82 */ /* 0x000e220000000a00 */
[----:B------:R-:W-:-:S07]  /*21f0*/  ULDC.64 UR4, c[0x0][0x5c0] ;  /* 0x0001700000047ab9 */ /* 0x000fce0000000a00 */
[----:B------:R-:W1:Y:S08]  /*2200*/  LDC.64 R68, c[0x0][0x5b0] ;  /* 0x00016c00ff447b82 */ /* 0x000e700000000a00 */
[----:B------:R-:W2:Y:S01]  /*2210*/  LDC.64 R70, c[0x0][0x5a8] ;  /* 0x00016a00ff467b82 */ /* 0x000ea20000000a00 */
[-C--:B0-----:R-:W-:Y:S02]  /*2220*/  IMAD R6, R15, R64.reuse, RZ ;  /* 0x000000400f067224 */ /* 0x081fe400078e02ff */
[----:B------:R-:W-:-:S04]  /*2230*/  IMAD.WIDE.U32 R62, R59, R64, R10 ;  /* 0x000000403b3e7225 */ /* 0x000fc800078e000a */
[----:B------:R-:W-:Y:S02]  /*2240*/  IMAD R61, R59, R65, R6 ;  /* 0x000000413b3d7224 */ /* 0x000fe400078e0206 */
[-C--:B-1----:R-:W-:Y:S02]  /*2250*/  IMAD R8, R9, R68.reuse, RZ ;  /* 0x0000004409087224 */ /* 0x082fe400078e02ff */
[----:B------:R-:W-:Y:S02]  /*2260*/  IMAD.IADD R13, R63, 0x1, R61 ;  /* 0x000000013f0d7824 */ /* 0x000fe400078e023d */
[----:B------:R-:W-:Y:S02]  /*2270*/  IMAD.MOV.U32 R12, RZ, RZ, R62 ;  /* 0x000000ffff0c7224 */ /* 0x000fe400078e003e */
[C---:B------:R-:W-:Y:S02]  /*2280*/  IMAD R65, R73.reuse, R69, R8 ;  /* 0x0000004549417224 */ /* 0x040fe400078e0208 */
[----:B------:R-:W-:-:S04]  /*2290*/  IMAD.WIDE.U32 R6, R73, R68, R12 ;  /* 0x0000004449067225 */ /* 0x000fc800078e000c */
[----:B------:R-:W-:Y:S01]  /*22a0*/  IMAD.IADD R5, R7, 0x1, R65 ;  /* 0x0000000107057824 */ /* 0x000fe200078e0241 */
[----:B--2---:R-:W-:-:S04]  /*22b0*/  LEA R14, P0, R6, R70, 0x1 ;  /* 0x00000046060e7211 */ /* 0x004fc800078008ff */
[----:B------:R-:W-:-:S05]  /*22c0*/  LEA.HI.X R15, R6, R71, R5, 0x1, P0 ;  /* 0x00000047060f7211 */ /* 0x000fca00000f0c05 */
[----:B------:R0:W2:Y:S01]  /*22d0*/  @P1 LDG.E.LTC128B.U16 R5, desc[UR36][R14.64] ;  /* 0x000000240e051981 */ /* 0x0000a2000c1e1520 */
[----:B------:R-:W-:Y:S01]  /*22e0*/  IMAD.WIDE.U32 R6, R73, R68, R10 ;  /* 0x0000004449067225 */ /* 0x000fe200078e000a */
[----:B------:R-:W-:Y:S03]  /*22f0*/  BSSY B1, `(.L_x_37) ;  /* 0x0000013000017945 */ /* 0x000fe60003800000 */
[----:B------:R-:W-:Y:S02]  /*2300*/  IMAD.IADD R7, R65, 0x1, R7 ;  /* 0x0000000141077824 */ /* 0x000fe400078e0207 */
[----:B------:R-:W-:Y:S01]  /*2310*/  IMAD.WIDE.U32 R20, R59, R64, R6 ;  /* 0x000000403b147225 */ /* 0x000fe200078e0006 */
[----:B0-----:R-:W-:-:S03]  /*2320*/  SHF.L.U64.HI R15, R68, 0x3, R69 ;  /* 0x00000003440f7819 */ /* 0x001fc60000010245 */
[----:B------:R-:W-:Y:S01]  /*2330*/  IMAD.IADD R7, R61, 0x1, R21 ;  /* 0x000000013d077824 */ /* 0x000fe200078e0215 */
[----:B------:R-:W-:Y:S01]  /*2340*/  LEA R6, P4, R20, R70, 0x1 ;  /* 0x0000004614067211 */ /* 0x000fe200078808ff */
[----:B------:R-:W-:-:S03]  /*2350*/  IMAD.SHL.U32 R14, R68, 0x8, RZ ;  /* 0x00000008440e7824 */ /* 0x000fc600078e00ff */
[----:B------:R-:W-:Y:S01]  /*2360*/  LEA.HI.X R7, R20, R71, R7, 0x1, P4 ;  /* 0x0000004714077211 */ /* 0x000fe200020f0c07 */
[----:B--2---:R-:W-:-:S04]  /*2370*/  IMAD.U32 R8, R5, 0x10000, RZ ;  /* 0x0001000005087824 */ /* 0x004fc800078e00ff */
[----:B------:R-:W-:Y:S01]  /*2380*/  FMUL R9, R8, R57 ;  /* 0x0000003908097220 */ /* 0x000fe20000400000 */
[----:B------:R-:W-:-:S03]  /*2390*/  LEA R8, P0, R60, UR4, 0x1 ;  /* 0x000000043c087c11 */ /* 0x000fc6000f8008ff */
[----:B------:R-:W-:Y:S01]  /*23a0*/  FFMA R24, R24, R56, R9 ;  /* 0x0000003818187223 */ /* 0x000fe20000000009 */
[----:B------:R-:W-:Y:S02]  /*23b0*/  LEA.HI.X R9, R60, UR5, R75, 0x1, P0 ;  /* 0x000000053c097c11 */ /* 0x000fe400080f0c4b */
[----:B------:R-:W-:Y:S02]  /*23c0*/  ISETP.GT.AND P0, PT, R4, 0x1, PT ;  /* 0x000000010400780c */ /* 0x000fe40003f04270 */
[----:B------:R-:W-:Y:S02]  /*23d0*/  F2FP.BF16.F32.PACK_AB R24, RZ, R24 ;  /* 0x00000018ff18723e */ /* 0x000fe400000010ff */
[----:B------:R-:W-:-:S03]  /*23e0*/  ISETP.GT.AND P3, PT, R3, RZ, P0 ;  /* 0x000000ff0300720c */ /* 0x000fc60000764270 */
[----:B------:R0:W-:Y:S10]  /*23f0*/  @P1 STG.E.U16 desc[UR36][R8.64], R24 ;  /* 0x0000001808001986 */ /* 0x0001f4000c101524 */
[----:B------:R-:W-:Y:S05]  /*2400*/  @!P3 BRA `(.L_x_38) ;  /* 0x000000000004b947 */ /* 0x000fea0003800000 */
[----:B------:R1:W5:Y:S02]  /*2410*/  LDG.E.LTC128B.U16 R5, desc[UR36][R6.64+0x2] ;  /* 0x0000022406057981 */ /* 0x000364000c1e1520 */
.L_x_38:
[----:B------:R-:W-:Y:S05]  /*2420*/  BSYNC B1 ;  /* 0x0000000000017941 */ /* 0x000fea0003800000 */
.L_x_37:
[----:B-----5:R-:W-:Y:S01]  /*2430*/  IMAD.U32 R12, R5, 0x10000, RZ ;  /* 0x00010000050c7824 */ /* 0x020fe200078e00ff */
[----:B------:R-:W-:Y:S01]  /*2440*/  ISETP.GT.AND P2, PT, R3, 0x8, P2 ;  /* 0x000000080300780c */ /* 0x000fe20001744270 */
[----:B------:R-:W-:Y:S01]  /*2450*/  IMAD.WIDE.U32 R20, R73, R68, R14 ;  /* 0x0000004449147225 */ /* 0x000fe200078e000e */
[----:B0-----:R-:W-:-:S03]  /*2460*/  PRMT R24, R5, 0x7610, R24 ;  /* 0x0000761005187816 */ /* 0x001fc60000000018 */
[----:B------:R-:W-:Y:S01]  /*2470*/  FMUL R12, R12, R57 ;  /* 0x000000390c0c7220 */ /* 0x000fe20000400000 */
[----:B------:R-:W-:Y:S01]  /*2480*/  IMAD.IADD R65, R65, 0x1, R21 ;  /* 0x0000000141417824 */ /* 0x000fe200078e0215 */
[----:B------:R-:W-:Y:S02]  /*2490*/  IADD3 R62, P1, R62, R20, RZ ;  /* 0x000000143e3e7210 */ /* 0x000fe40007f3e0ff */
[----:B------:R-:W-:-:S03]  /*24a0*/  FFMA R12, R25, R56, R12 ;  /* 0x00000038190c7223 */ /* 0x000fc6000000000c */
[----:B------:R-:W-:Y:S02]  /*24b0*/  IMAD.X R13, R65, 0x1, R13, P1 ;  /* 0x00000001410d7824 */ /* 0x000fe400008e060d */
[----:B------:R-:W-:Y:S02]  /*24c0*/  F2FP.BF16.F32.PACK_AB R12, RZ, R12 ;  /* 0x0000000cff0c723e */ /* 0x000fe400000010ff */
[----:B------:R-:W-:Y:S02]  /*24d0*/  LEA R14, P1, R62, R70, 0x1 ;  /* 0x000000463e0e7211 */ /* 0x000fe400078208ff */
[----:B------:R-:W-:Y:S02]  /*24e0*/  PRMT R21, R12, 0x7610, R21 ;  /* 0x000076100c157816 */ /* 0x000fe40000000015 */
[----:B------:R-:W-:-:S03]  /*24f0*/  LEA.HI.X R15, R62, R71, R13, 0x1, P1 ;  /* 0x000000473e0f7211 */ /* 0x000fc600008f0c0d */
[----:B------:R0:W-:Y:S04]  /*2500*/  @P3 STG.E.U16 desc[UR36][R8.64+0x2], R21 ;  /* 0x0000021508003986 */ /* 0x0001e8000c101524 */
[----:B------:R-:W2:Y:S01]  /*2510*/  @P2 LDG.E.LTC128B.U16 R24, desc[UR36][R14.64] ;  /* 0x000000240e182981 */ /* 0x000ea2000c1e1520 */
[----:B------:R-:W-:Y:S01]  /*2520*/  IADD3 R20, P1, R10, R20, RZ ;  /* 0x000000140a147210 */ /* 0x000fe20007f3e0ff */
[----:B------:R-:W-:Y:S01]  /*2530*/  BSSY B1, `(.L_x_39) ;  /* 0x0000011000017945 */ /* 0x000fe20003800000 */
[C---:B------:R-:W-:Y:S02]  /*2540*/  SHF.L.U64.HI R13, R66.reuse, 0x4, R67 ;  /* 0x00000004420d7819 */ /* 0x040fe40000010243 */
[----:B------:R-:W-:Y:S01]  /*2550*/  ISETP.GT.AND P0, PT, R3, 0x8, P0 ;  /* 0x000000080300780c */ /* 0x000fe20000704270 */
[----:B0-----:R-:W-:Y:S01]  /*2560*/  IMAD.X R21, R11, 0x1, R65, P1 ;  /* 0x000000010b157824 */ /* 0x001fe200008e0641 */
[----:B------:R-:W-:Y:S01]  /*2570*/  LEA R12, P1, R66, R8, 0x4 ;  /* 0x00000008420c7211 */ /* 0x000fe200078220ff */
[----:B------:R-:W-:-:S04]  /*2580*/  IMAD.WIDE.U32 R20, R59, R64, R20 ;  /* 0x000000403b147225 */ /* 0x000fc800078e0014 */
[----:B------:R-:W-:Y:S02]  /*2590*/  IMAD.X R13, R13, 0x1, R9, P1 ;  /* 0x000000010d0d7824 */ /* 0x000fe400008e0609 */
[----:B------:R-:W-:Y:S02]  /*25a0*/  IMAD.IADD R11, R61, 0x1, R21 ;  /* 0x000000013d0b7824 */ /* 0x000fe400078e0215 */
[----:B--2---:R-:W-:-:S04]  /*25b0*/  IMAD.U32 R10, R24, 0x10000, RZ ;  /* 0x00010000180a7824 */ /* 0x004fc800078e00ff */
[----:B------:R-:W-:Y:S01]  /*25c0*/  FMUL R5, R10, R57 ;  /* 0x000000390a057220 */ /* 0x000fe20000400000 */
[----:B------:R-:W-:-:S03]  /*25d0*/  LEA R10, P3, R20, R70, 0x1 ;  /* 0x00000046140a7211 */ /* 0x000fc600078608ff */
[----:B------:R-:W-:Y:S01]  /*25e0*/  FFMA R5, R26, R56, R5 ;  /* 0x000000381a057223 */ /* 0x000fe20000000005 */
[----:B------:R-:W-:-:S04]  /*25f0*/  LEA.HI.X R11, R20, R71, R11, 0x1, P3 ;  /* 0x00000047140b7211 */ /* 0x000fc800018f0c0b */
[----:B------:R-:W-:-:S05]  /*2600*/  F2FP.BF16.F32.PACK_AB R5, RZ, R5 ;  /* 0x00000005ff05723e */ /* 0x000fca00000010ff */
[----:B------:R0:W-:Y:S01]  /*2610*/  @P2 STG.E.U16 desc[UR36][R12.64], R5 ;  /* 0x000000050c002986 */ /* 0x0001e2000c101524 */
[----:B------:R-:W-:Y:S05]  /*2620*/  @!P0 BRA `(.L_x_40) ;  /* 0x0000000000048947 */ /* 0x000fea0003800000 */
[----:B------:R2:W5:Y:S02]  /*2630*/  LDG.E.LTC128B.U16 R24, desc[UR36][R10.64+0x2] ;  /* 0x000002240a187981 */ /* 0x000564000c1e1520 */
.L_x_40:
[----:B------:R-:W-:Y:S05]  /*2640*/  BSYNC B1 ;  /* 0x0000000000017941 */ /* 0x000fea0003800000 */
.L_x_39:
[----:B-----5:R-:W-:Y:S01]  /*2650*/  IMAD.U32 R14, R24, 0x10000, RZ ;  /* 0x00010000180e7824 */ /* 0x020fe200078e00ff */
[----:B------:R-:W-:Y:S01]  /*2660*/  ISETP.GT.AND P1, PT, R4, 0x8, PT ;  /* 0x000000080400780c */ /* 0x000fe20003f24270 */
[----:B------:R-:W-:Y:S02]  /*2670*/  BSSY B1, `(.L_x_41) ;  /* 0x0000008000017945 */ /* 0x000fe40003800000 */
[----:B------:R-:W-:Y:S01]  /*2680*/  FMUL R14, R14, R57 ;  /* 0x000000390e0e7220 */ /* 0x000fe20000400000 */
[----:B------:R-:W-:-:S03]  /*2690*/  ISETP.GT.AND P2, PT, R3, RZ, P1 ;  /* 0x000000ff0300720c */ /* 0x000fc60000f44270 */
[----:B------:R-:W-:-:S05]  /*26a0*/  FFMA R14, R27, R56, R14 ;  /* 0x000000381b0e7223 */ /* 0x000fca000000000e */
[----:B------:R-:W-:-:S05]  /*26b0*/  F2FP.BF16.F32.PACK_AB R14, RZ, R14 ;  /* 0x0000000eff0e723e */ /* 0x000fca00000010ff */
[----:B------:R3:W-:Y:S01]  /*26c0*/  @P0 STG.E.U16 desc[UR36][R12.64+0x2], R14 ;  /* 0x0000020e0c000986 */ /* 0x0007e2000c101524 */
[----:B------:R-:W-:Y:S05]  /*26d0*/  @!P2 BRA `(.L_x_42) ;  /* 0x000000000004a947 */ /* 0x000fea0003800000 */
[----:B------:R4:W5:Y:S02]  /*26e0*/  LDG.E.LTC128B.U16 R24, desc[UR36][R6.64+0x10] ;  /* 0x0000102406187981 */ /* 0x000964000c1e1520 */
.L_x_42:
[----:B------:R-:W-:Y:S05]  /*26f0*/  BSYNC B1 ;  /* 0x0000000000017941 */ /* 0x000fea0003800000 */
.L_x_41:
[----:B---3-5:R-:W-:Y:S01]  /*2700*/  IMAD.U32 R14, R24, 0x10000, RZ ;  /* 0x00010000180e7824 */ /* 0x028fe200078e00ff */
[----:B------:R-:W-:Y:S01]  /*2710*/  ISETP.GT.AND P0, PT, R4, 0x9, PT ;  /* 0x000000090400780c */ /* 0x000fe20003f04270 */
[----:B------:R-:W-:Y:S02]  /*2720*/  BSSY B1, `(.L_x_43) ;  /* 0x0000008000017945 */ /* 0x000fe40003800000 */
[----:B0-----:R-:W-:Y:S01]  /*2730*/  FMUL R5, R14, R57 ;  /* 0x000000390e057220 */ /* 0x001fe20000400000 */
[----:B------:R-:W-:-:S03]  /*2740*/  ISETP.GT.AND P3, PT, R3, RZ, P0 ;  /* 0x000000ff0300720c */ /* 0x000fc60000764270 */
[----:B------:R-:W-:-:S05]  /*2750*/  FFMA R5, R28, R56, R5 ;  /* 0x000000381c057223 */ /* 0x000fca0000000005 */
[----:B------:R-:W-:-:S05]  /*2760*/  F2FP.BF16.F32.PACK_AB R5, RZ, R5 ;  /* 0x00000005ff05723e */ /* 0x000fca00000010ff */
[----:B------:R0:W-:Y:S01]  /*2770*/  @P2 STG.E.U16 desc[UR36][R8.64+0x10], R5 ;  /* 0x0000100508002986 */ /* 0x0001e2000c101524 */
[----:B------:R-:W-:Y:S05]  /*2780*/  @!P3 BRA `(.L_x_44) ;  /* 0x000000000004b947 */ /* 0x000fea0003800000 */
[----:B------:R3:W5:Y:S02]  /*2790*/  LDG.E.LTC128B.U16 R24, desc[UR36][R6.64+0x12] ;  /* 0x0000122406187981 */ /* 0x000764000c1e1520 */
.L_x_44:
[----:B------:R-:W-:Y:S05]  /*27a0*/  BSYNC B1 ;  /* 0x0000000000017941 */ /* 0x000fea0003800000 */
.L_x_43:
[----:B-----5:R-:W-:Y:S01]  /*27b0*/  IMAD.U32 R14, R24, 0x10000, RZ ;  /* 0x00010000180e7824 */ /* 0x020fe200078e00ff */
[----:B------:R-:W-:Y:S01]  /*27c0*/  ISETP.GT.AND P1, PT, R3, 0x8, P1 ;  /* 0x000000080300780c */ /* 0x000fe20000f24270 */
[----:B------:R-:W-:Y:S02]  /*27d0*/  BSSY B1, `(.L_x_45) ;  /* 0x0000007000017945 */ /* 0x000fe40003800000 */
[----:B------:R-:W-:-:S04]  /*27e0*/  FMUL R14, R14, R57 ;  /* 0x000000390e0e7220 */ /* 0x000fc80000400000 */
[----:B------:R-:W-:-:S05]  /*27f0*/  FFMA R14, R29, R56, R14 ;  /* 0x000000381d0e7223 */ /* 0x000fca000000000e */
[----:B------:R-:W-:-:S05]  /*2800*/  F2FP.BF16.F32.PACK_AB R14, RZ, R14 ;  /* 0x0000000eff0e723e */ /* 0x000fca00000010ff */
[----:B------:R0:W-:Y:S01]  /*2810*/  @P3 STG.E.U16 desc[UR36][R8.64+0x12], R14 ;  /* 0x0000120e08003986 */ /* 0x0001e2000c101524 */
[----:B------:R-:W-:Y:S05]  /*2820*/  @!P1 BRA `(.L_x_46) ;  /* 0x0000000000049947 */ /* 0x000fea0003800000 */
[----:B------:R0:W5:Y:S02]  /*2830*/  LDG.E.LTC128B.U16 R24, desc[UR36][R10.64+0x10] ;  /* 0x000010240a187981 */ /* 0x000164000c1e1520 */
.L_x_46:
[----:B------:R-:W-:Y:S05]  /*2840*/  BSYNC B1 ;  /* 0x0000000000017941 */ /* 0x000fea0003800000 */
.L_x_45:
[----:B0----5:R-:W-:Y:S01]  /*2850*/  IMAD.U32 R14, R24, 0x10000, RZ ;  /* 0x00010000180e7824 */ /* 0x021fe200078e00ff */
        /* <DEDUP_REMOVED lines=8> */
.L_x_48:
[----:B------:R-:W-:Y:S05]  /*28e0*/  BSYNC B1 ;  /* 0x0000000000017941 */ /* 0x000fea0003800000 */
.L_x_47:
        /* <DEDUP_REMOVED lines=10> */
.L_x_50:
[----:B------:R-:W-:Y:S05]  /*2990*/  BSYNC B1 ;  /* 0x0000000000017941 */ /* 0x000fea0003800000 */
.L_x_49:
[----:B0----5:R-:W-:Y:S01]  /*29a0*/  IMAD.U32 R14, R24, 0x10000, RZ ;  /* 0x00010000180e7824 */ /* 0x021fe200078e00ff */
        /* <DEDUP_REMOVED lines=9> */
.L_x_52:
[----:B------:R-:W-:Y:S05]  /*2a40*/  BSYNC B1 ;  /* 0x0000000000017941 */ /* 0x000fea0003800000 */
.L_x_51:
        /* <DEDUP_REMOVED lines=9> */
.L_x_54:
[----:B------:R-:W-:Y:S05]  /*2ae0*/  BSYNC B1 ;  /* 0x0000000000017941 */ /* 0x000fea0003800000 */
.L_x_53:
        /* <DEDUP_REMOVED lines=9> */
.L_x_56:
[----:B------:R-:W-:Y:S05]  /*2b80*/  BSYNC B1 ;  /* 0x0000000000017941 */ /* 0x000fea0003800000 */
.L_x_55:
        /* <DEDUP_REMOVED lines=10> */
.L_x_58:
[----:B------:R-:W-:Y:S05]  /*2c30*/  BSYNC B1 ;  /* 0x0000000000017941 */ /* 0x000fea0003800000 */
.L_x_57:
        /* <DEDUP_REMOVED lines=10> */
.L_x_60:
[----:B------:R-:W-:Y:S05]  /*2ce0*/  BSYNC B1 ;  /* 0x0000000000017941 */ /* 0x000fea0003800000 */
.L_x_59:
        /* <DEDUP_REMOVED lines=9> */
.L_x_62:
[----:B------:R-:W-:Y:S05]  /*2d80*/  BSYNC B1 ;  /* 0x0000000000017941 */ /* 0x000fea0003800000 */
.L_x_61:
        /* <DEDUP_REMOVED lines=9> */
.L_x_64:
[----:B------:R-:W-:Y:S05]  /*2e20*/  BSYNC B1 ;  /* 0x0000000000017941 */ /* 0x000fea0003800000 */
.L_x_63:
        /* <DEDUP_REMOVED lines=10> */
.L_x_66:
[----:B------:R-:W-:Y:S05]  /*2ed0*/  BSYNC B1 ;  /* 0x0000000000017941 */ /* 0x000fea0003800000 */
.L_x_65:
        /* <DEDUP_REMOVED lines=10> */
.L_x_68:
[----:B------:R-:W-:Y:S05]  /*2f80*/  BSYNC B1 ;  /* 0x0000000000017941 */ /* 0x000fea0003800000 */
.L_x_67:
        /* <DEDUP_REMOVED lines=9> */
.L_x_70:
[----:B------:R-:W-:Y:S05]  /*3020*/  BSYNC B1 ;  /* 0x0000000000017941 */ /* 0x000fea0003800000 */
.L_x_69:
        /* <DEDUP_REMOVED lines=9> */
.L_x_72:
[----:B------:R-:W-:Y:S05]  /*30c0*/  BSYNC B1 ;  /* 0x0000000000017941 */ /* 0x000fea0003800000 */
.L_x_71:
        /* <DEDUP_REMOVED lines=10> */
.L_x_74:
[----:B------:R-:W-:Y:S05]  /*3170*/  BSYNC B1 ;  /* 0x0000000000017941 */ /* 0x000fea0003800000 */
.L_x_73:
        /* <DEDUP_REMOVED lines=10> */
.L_x_76:
[----:B------:R-:W-:Y:S05]  /*3220*/  BSYNC B1 ;  /* 0x0000000000017941 */ /* 0x000fea0003800000 */
.L_x_75:
        /* <DEDUP_REMOVED lines=9> */
.L_x_78:
[----:B------:R-:W-:Y:S05]  /*32c0*/  BSYNC B1 ;  /* 0x0000000000017941 */ /* 0x000fea0003800000 */
.L_x_77:
        /* <DEDUP_REMOVED lines=9> */
.L_x_80:
[----:B------:R-:W-:Y:S05]  /*3360*/  BSYNC B1 ;  /* 0x0000000000017941 */ /* 0x000fea0003800000 */
.L_x_79:
        /* <DEDUP_REMOVED lines=10> */
.L_x_82:
[----:B------:R-:W-:Y:S05]  /*3410*/  BSYNC B1 ;  /* 0x0000000000017941 */ /* 0x000fea0003800000 */
.L_x_81:
        /* <DEDUP_REMOVED lines=10> */
.L_x_84:
[----:B------:R-:W-:Y:S05]  /*34c0*/  BSYNC B1 ;  /* 0x0000000000017941 */ /* 0x000fea0003800000 */
.L_x_83:
        /* <DEDUP_REMOVED lines=9> */
.L_x_86:
[----:B------:R-:W-:Y:S05]  /*3560*/  BSYNC B1 ;  /* 0x0000000000017941 */ /* 0x000fea0003800000 */
.L_x_85:
        /* <DEDUP_REMOVED lines=9> */
.L_x_88:
[----:B------:R-:W-:Y:S05]  /*3600*/  BSYNC B1 ;  /* 0x0000000000017941 */ /* 0x000fea0003800000 */
.L_x_87:
        /* <DEDUP_REMOVED lines=10> */
.L_x_90:
[----:B------:R-:W-:Y:S05]  /*36b0*/  BSYNC B1 ;  /* 0x0000000000017941 */ /* 0x000fea0003800000 */
.L_x_89:
[----:B0----5:R-:W-:Y:S01]  /*36c0*/  IMAD.U32 R14, R24, 0x10000, RZ ;  /* 0x00010000180e7824 */ /* 0x021fe200078e00ff */
[----:B------:R-:W-:Y:S01]  /*36d0*/  ISETP.GT.AND P0, PT, R4, 0x39, PT ;  /* 0x000000390400780c */ /* 0x000fe20003f04270 */
[----:B------:R-:W-:Y:S01]  /*36e0*/  @P2 IMAD.MOV.U32 R4, RZ, RZ, R8 ;  /* 0x000000ffff042224 */ /* 0x000fe200078e0008 */
[----:B------:R-:W-:Y:S01]  /*36f0*/  BSSY B1, `(.L_x_91) ;  /* 0x000000a000017945 */ /* 0x000fe20003800000 */
[----:B------:R-:W-:Y:S01]  /*3700*/  FMUL R5, R14, R57 ;  /* 0x000000390e057220 */ /* 0x000fe20000400000 */
[----:B------:R-:W-:-:S03]  /*3710*/  ISETP.GT.AND P3, PT, R3, RZ, P0 ;  /* 0x000000ff0300720c */ /* 0x000fc60000764270 */
[----:B------:R-:W-:-:S05]  /*3720*/  FFMA R5, R52, R56, R5 ;  /* 0x0000003834057223 */ /* 0x000fca0000000005 */
[----:B------:R-:W-:-:S04]  /*3730*/  F2FP.BF16.F32.PACK_AB R5, RZ, R5 ;  /* 0x00000005ff05723e */ /* 0x000fc800000010ff */
[----:B------:R-:W-:Y:S01]  /*3740*/  PRMT R14, R5, 0x7610, R14 ;  /* 0x00007610050e7816 */ /* 0x000fe2000000000e */
[----:B------:R-:W-:-:S05]  /*3750*/  @P2 IMAD.MOV.U32 R5, RZ, RZ, R9 ;  /* 0x000000ffff052224 */ /* 0x000fca00078e0009 */
[----:B------:R0:W-:Y:S01]  /*3760*/  @P2 STG.E.U16 desc[UR36][R4.64+0x70], R14 ;  /* 0x0000700e04002986 */ /* 0x0001e2000c101524 */
[----:B------:R-:W-:Y:S05]  /*3770*/  @!P3 BRA `(.L_x_92) ;  /* 0x000000000004b947 */ /* 0x000fea0003800000 */
[----:B------:R0:W5:Y:S02]  /*3780*/  LDG.E.LTC128B.U16 R24, desc[UR36][R6.64+0x72] ;  /* 0x0000722406187981 */ /* 0x000164000c1e1520 */
.L_x_92:
[----:B------:R-:W-:Y:S05]  /*3790*/  BSYNC B1 ;  /* 0x0000000000017941 */ /* 0x000fea0003800000 */
.L_x_91:
        /* <DEDUP_REMOVED lines=9> */
.L_x_94:
[----:B------:R-:W-:Y:S05]  /*3830*/  BSYNC B1 ;  /* 0x0000000000017941 */ /* 0x000fea0003800000 */
.L_x_93:
[----:B0----5:R-:W-:Y:S01]  /*3840*/  IMAD.U32 R4, R24, 0x10000, RZ ;  /* 0x0001000018047824 */ /* 0x021fe200078e00ff */
[----:B------:R-:W-:Y:S01]  /*3850*/  ISETP.GT.AND P0, PT, R3, 0x8, P0 ;  /* 0x000000080300780c */ /* 0x000fe20000704270 */
[----:B------:R-:W-:Y:S02]  /*3860*/  BSSY B1, `(.L_x_95) ;  /* 0x000000a000017945 */ /* 0x000fe40003800000 */
[----:B------:R-:W-:Y:S01]  /*3870*/  FMUL R5, R4, R57 ;  /* 0x0000003904057220 */ /* 0x000fe20000400000 */
[----:B------:R-:W-:-:S03]  /*3880*/  @P1 IMAD.MOV.U32 R4, RZ, RZ, R12 ;  /* 0x000000ffff041224 */ /* 0x000fc600078e000c */
[----:B------:R-:W-:-:S05]  /*3890*/  FFMA R5, R54, R56, R5 ;  /* 0x0000003836057223 */ /* 0x000fca0000000005 */
[----:B------:R-:W-:-:S04]  /*38a0*/  F2FP.BF16.F32.PACK_AB R5, RZ, R5 ;  /* 0x00000005ff05723e */ /* 0x000fc800000010ff */
[----:B-1-34-:R-:W-:Y:S01]  /*38b0*/  PRMT R6, R5, 0x7610, R6 ;  /* 0x0000761005067816 */ /* 0x01afe20000000006 */
[----:B------:R-:W-:-:S05]  /*38c0*/  @P1 IMAD.MOV.U32 R5, RZ, RZ, R13 ;  /* 0x000000ffff051224 */ /* 0x000fca00078e000d */
[----:B------:R0:W-:Y:S01]  /*38d0*/  @P1 STG.E.U16 desc[UR36][R4.64+0x70], R6 ;  /* 0x0000700604001986 */ /* 0x0001e2000c101524 */
[----:B------:R-:W-:Y:S05]  /*38e0*/  @!P0 BRA `(.L_x_96) ;  /* 0x0000000000048947 */ /* 0x000fea0003800000 */
[----:B------:R1:W5:Y:S02]  /*38f0*/  LDG.E.LTC128B.U16 R24, desc[UR36][R10.64+0x72] ;  /* 0x000072240a187981 */ /* 0x000364000c1e1520 */
.L_x_96:
[----:B------:R-:W-:Y:S05]  /*3900*/  BSYNC B1 ;  /* 0x0000000000017941 */ /* 0x000fea0003800000 */
.L_x_95:
[----:B------:R-:W-:Y:S05]  /*3910*/  @!P0 BRA `(.L_x_97) ;  /* 0x0000000800a88947 */ /* 0x000fea0003800000 */
[----:B-----5:R-:W-:-:S04]  /*3920*/  IMAD.U32 R24, R24, 0x10000, RZ ;  /* 0x0001000018187824 */ /* 0x020fc800078e00ff */
[----:B------:R-:W-:-:S04]  /*3930*/  FMUL R24, R24, R57 ;  /* 0x0000003918187220 */ /* 0x000fc80000400000 */
[----:B------:R-:W-:-:S05]  /*3940*/  FFMA R24, R55, R56, R24 ;  /* 0x0000003837187223 */ /* 0x000fca0000000018 */
[----:B------:R-:W-:-:S05]  /*3950*/  F2FP.BF16.F32.PACK_AB R24, RZ, R24 ;  /* 0x00000018ff18723e */ /* 0x000fca00000010ff */
[----:B------:R3:W-:Y:S01]  /*3960*/  STG.E.U16 desc[UR36][R12.64+0x72], R24 ;  /* 0x000072180c007986 */ /* 0x0007e2000c101524 */
[----:B------:R-:W-:Y:S05]  /*3970*/  BRA `(.L_x_97) ;  /* 0x0000000800907947 */ /* 0x000fea0003800000 */
.L_x_36:
[----:B------:R-:W-:Y:S01]  /*3980*/  ISETP.GT.AND P0, PT, R4, 0x1, PT ;  /* 0x000000010400780c */ /* 0x000fe20003f04270 */
[----:B------:R-:W-:Y:S01]  /*3990*/  ULDC.64 UR4, c[0x0][0x5c0] ;  /* 0x0001700000047ab9 */ /* 0x000fe20000000a00 */
[-C--:B------:R-:W-:Y:S01]  /*39a0*/  FMUL R24, R24, R56.reuse ;  /* 0x0000003818187220 */ /* 0x080fe20000400000 */
[-C--:B------:R-:W-:Y:S01]  /*39b0*/  FMUL R25, R25, R56.reuse ;  /* 0x0000003819197220 */ /* 0x080fe20000400000 */
[----:B------:R-:W-:Y:S01]  /*39c0*/  ISETP.GT.AND P3, PT, R3, RZ, P0 ;  /* 0x000000ff0300720c */ /* 0x000fe20000764270 */
[-C--:B------:R-:W-:Y:S01]  /*39d0*/  FMUL R26, R26, R56.reuse ;  /* 0x000000381a1a7220 */ /* 0x080fe20000400000 */
[----:B------:R-:W-:Y:S01]  /*39e0*/  LEA R6, P4, R60, UR4, 0x1 ;  /* 0x000000043c067c11 */ /* 0x000fe2000f8808ff */
[----:B------:R-:W-:Y:S01]  /*39f0*/  FMUL R27, R27, R56 ;  /* 0x000000381b1b7220 */ /* 0x000fe20000400000 */
[----:B------:R-:W-:Y:S01]  /*3a00*/  F2FP.BF16.F32.PACK_AB R24, RZ, R24 ;  /* 0x00000018ff18723e */ /* 0x000fe200000010ff */
[-C--:B------:R-:W-:Y:S01]  /*3a10*/  FMUL R28, R28, R56.reuse ;  /* 0x000000381c1c7220 */ /* 0x080fe20000400000 */
[----:B------:R-:W-:Y:S01]  /*3a20*/  LEA.HI.X R7, R60, UR5, R75, 0x1, P4 ;  /* 0x000000053c077c11 */ /* 0x000fe2000a0f0c4b */
[-C--:B------:R-:W-:Y:S01]  /*3a30*/  FMUL R29, R29, R56.reuse ;  /* 0x000000381d1d7220 */ /* 0x080fe20000400000 */
[----:B------:R-:W-:Y:S01]  /*3a40*/  F2FP.BF16.F32.PACK_AB R25, RZ, R25 ;  /* 0x00000019ff19723e */ /* 0x000fe200000010ff */
[-C--:B------:R-:W-:Y:S01]  /*3a50*/  FMUL R30, R30, R56.reuse ;  /* 0x000000381e1e7220 */ /* 0x080fe20000400000 */
[----:B------:R-:W-:Y:S01]  /*3a60*/  SHF.L.U64.HI R67, R66, 0x4, R67 ;  /* 0x0000000442437819 */ /* 0x000fe20000010243 */
[----:B------:R-:W-:Y:S01]  /*3a70*/  @P1 STG.E.U16 desc[UR36][R6.64], R24 ;  /* 0x0000001806001986 */ /* 0x000fe2000c101524 */
[----:B------:R-:W-:Y:S01]  /*3a80*/  ISETP.GT.AND P1, PT, R4, 0x8, PT ;  /* 0x000000080400780c */ /* 0x000fe20003f24270 */
[----:B------:R-:W-:Y:S01]  /*3a90*/  FMUL R31, R31, R56 ;  /* 0x000000381f1f7220 */ /* 0x000fe20000400000 */
[C---:B------:R-:W-:Y:S01]  /*3aa0*/  ISETP.GT.AND P4, PT, R3.reuse, 0x8, P0 ;  /* 0x000000080300780c */ /* 0x040fe20000784270 */
[----:B------:R-:W-:Y:S01]  /*3ab0*/  @P3 STG.E.U16 desc[UR36][R6.64+0x2], R25 ;  /* 0x0000021906003986 */ /* 0x000fe2000c101524 */
[----:B------:R-:W-:Y:S01]  /*3ac0*/  LEA R8, P3, R66, R6, 0x4 ;  /* 0x0000000642087211 */ /* 0x000fe200078620ff */
[-C--:B------:R-:W-:Y:S01]  /*3ad0*/  FMUL R32, R32, R56.reuse ;  /* 0x0000003820207220 */ /* 0x080fe20000400000 */
[----:B------:R-:W-:Y:S01]  /*3ae0*/  ISETP.GT.AND P2, PT, R3, 0x8, P2 ;  /* 0x000000080300780c */ /* 0x000fe20001744270 */
[-C--:B------:R-:W-:Y:S01]  /*3af0*/  FMUL R33, R33, R56.reuse ;  /* 0x0000003821217220 */ /* 0x080fe20000400000 */
[----:B------:R-:W-:Y:S01]  /*3b00*/  ISETP.GT.AND P0, PT, R4, 0x9, PT ;  /* 0x000000090400780c */ /* 0x000fe20003f04270 */
[----:B------:R-:W-:Y:S01]  /*3b10*/  IMAD.X R9, R67, 0x1, R7, P3 ;  /* 0x0000000143097824 */ /* 0x000fe200018e0607 */
[C---:B------:R-:W-:Y:S01]  /*3b20*/  ISETP.GT.AND P5, PT, R3.reuse, RZ, P1 ;  /* 0x000000ff0300720c */ /* 0x040fe20000fa4270 */
[-C--:B------:R-:W-:Y:S01]  /*3b30*/  FMUL R34, R34, R56.reuse ;  /* 0x0000003822227220 */ /* 0x080fe20000400000 */
[----:B------:R-:W-:Y:S01]  /*3b40*/  ISETP.GT.AND P3, PT, R3, RZ, P0 ;  /* 0x000000ff0300720c */ /* 0x000fe20000764270 */
[----:B------:R-:W-:Y:S01]  /*3b50*/  FMUL R35, R35, R56 ;  /* 0x0000003823237220 */ /* 0x000fe20000400000 */
[----:B------:R-:W-:Y:S01]  /*3b60*/  F2FP.BF16.F32.PACK_AB R26, RZ, R26 ;  /* 0x0000001aff1a723e */ /* 0x000fe200000010ff */
[-C--:B------:R-:W-:Y:S01]  /*3b70*/  FMUL R36, R36, R56.reuse ;  /* 0x0000003824247220 */ /* 0x080fe20000400000 */
[----:B------:R-:W-:Y:S01]  /*3b80*/  F2FP.BF16.F32.PACK_AB R27, RZ, R27 ;  /* 0x0000001bff1b723e */ /* 0x000fe200000010ff */
[----:B------:R-:W-:Y:S01]  /*3b90*/  FMUL R37, R37, R56 ;  /* 0x0000003825257220 */ /* 0x000fe20000400000 */
[----:B------:R-:W-:Y:S01]  /*3ba0*/  F2FP.BF16.F32.PACK_AB R28, RZ, R28 ;  /* 0x0000001cff1c723e */ /* 0x000fe200000010ff */
[----:B------:R-:W-:Y:S01]  /*3bb0*/  @P2 STG.E.U16 desc[UR36][R8.64], R26 ;  /* 0x0000001a08002986 */ /* 0x000fe2000c101524 */
[----:B------:R-:W-:Y:S01]  /*3bc0*/  F2FP.BF16.F32.PACK_AB R29, RZ, R29 ;  /* 0x0000001dff1d723e */ /* 0x000fe200000010ff */
[-C--:B------:R-:W-:Y:S01]  /*3bd0*/  FMUL R38, R38, R56.reuse ;  /* 0x0000003826267220 */ /* 0x080fe20000400000 */
[----:B------:R-:W-:Y:S01]  /*3be0*/  ISETP.GT.AND P2, PT, R3, 0x8, P1 ;  /* 0x000000080300780c */ /* 0x000fe20000f44270 */
[----:B------:R-:W-:Y:S01]  /*3bf0*/  @P4 STG.E.U16 desc[UR36][R8.64+0x2], R27 ;  /* 0x0000021b08004986 */ /* 0x000fe2000c101524 */
[----:B------:R-:W-:Y:S01]  /*3c00*/  ISETP.GT.AND P1, PT, R4, 0x10, PT ;  /* 0x000000100400780c */ /* 0x000fe20003f24270 */
[----:B------:R-:W-:Y:S01]  /*3c10*/  FMUL R39, R39, R56 ;  /* 0x0000003827277220 */ /* 0x000fe20000400000 */
[----:B------:R-:W-:Y:S01]  /*3c20*/  F2FP.BF16.F32.PACK_AB R30, RZ, R30 ;  /* 0x0000001eff1e723e */ /* 0x000fe200000010ff */
[----:B------:R-:W-:Y:S01]  /*3c30*/  @P5 STG.E.U16 desc[UR36][R6.64+0x10], R28 ;  /* 0x0000101c06005986 */ /* 0x000fe2000c101524 */
[C---:B------:R-:W-:Y:S01]  /*3c40*/  ISETP.GT.AND P4, PT, R3.reuse, RZ, P1 ;  /* 0x000000ff0300720c */ /* 0x040fe20000f84270 */
[-C--:B------:R-:W-:Y:S01]  /*3c50*/  FMUL R40, R40, R56.reuse ;  /* 0x0000003828287220 */ /* 0x080fe20000400000 */
[----:B------:R-:W-:Y:S01]  /*3c60*/  F2FP.BF16.F32.PACK_AB R31, RZ, R31 ;  /* 0x0000001fff1f723e */ /* 0x000fe200000010ff */
[----:B------:R-:W-:Y:S01]  /*3c70*/  @P3 STG.E.U16 desc[UR36][R6.64+0x12], R29 ;  /* 0x0000121d06003986 */ /* 0x000fe2000c101524 */
[----:B------:R-:W-:Y:S01]  /*3c80*/  ISETP.GT.AND P3, PT, R3, 0x8, P0 ;  /* 0x000000080300780c */ /* 0x000fe20000764270 */
[----:B------:R-:W-:Y:S01]  /*3c90*/  FMUL R41, R41, R56 ;  /* 0x0000003829297220 */ /* 0x000fe20000400000 */
[----:B------:R-:W-:Y:S01]  /*3ca0*/  ISETP.GT.AND P0, PT, R4, 0x11, PT ;  /* 0x000000110400780c */ /* 0x000fe20003f04270 */
[----:B------:R-:W-:Y:S01]  /*3cb0*/  @P2 STG.E.U16 desc[UR36][R8.64+0x10], R30 ;  /* 0x0000101e08002986 */ /* 0x000fe2000c101524 */
[----:B------:R-:W-:Y:S01]  /*3cc0*/  F2FP.BF16.F32.PACK_AB R32, RZ, R32 ;  /* 0x00000020ff20723e */ /* 0x000fe200000010ff */
[-C--:B------:R-:W-:Y:S01]  /*3cd0*/  FMUL R42, R42, R56.reuse ;  /* 0x000000382a2a7220 */ /* 0x080fe20000400000 */
[----:B------:R-:W-:Y:S01]  /*3ce0*/  ISETP.GT.AND P5, PT, R3, RZ, P0 ;  /* 0x000000ff0300720c */ /* 0x000fe200007a4270 */
[-C--:B------:R-:W-:Y:S01]  /*3cf0*/  FMUL R43, R43, R56.reuse ;  /* 0x000000382b2b7220 */ /* 0x080fe20000400000 */
[----:B------:R-:W-:Y:S01]  /*3d00*/  ISETP.GT.AND P2, PT, R3, 0x8, P1 ;  /* 0x000000080300780c */ /* 0x000fe20000f44270 */
[-C--:B------:R-:W-:Y:S01]  /*3d10*/  FMUL R44, R44, R56.reuse ;  /* 0x000000382c2c7220 */ /* 0x080fe20000400000 */
[----:B------:R-:W-:Y:S01]  /*3d20*/  ISETP.GT.AND P1, PT, R4, 0x18, PT ;  /* 0x000000180400780c */ /* 0x000fe20003f24270 */
[-C--:B------:R-:W-:Y:S01]  /*3d30*/  FMUL R45, R45, R56.reuse ;  /* 0x000000382d2d7220 */ /* 0x080fe20000400000 */
[----:B------:R-:W-:Y:S01]  /*3d40*/  F2FP.BF16.F32.PACK_AB R33, RZ, R33 ;  /* 0x00000021ff21723e */ /* 0x000fe200000010ff */
[----:B------:R-:W-:Y:S01]  /*3d50*/  @P3 STG.E.U16 desc[UR36][R8.64+0x12], R31 ;  /* 0x0000121f08003986 */ /* 0x000fe2000c101524 */
[C---:B------:R-:W-:Y:S01]  /*3d60*/  ISETP.GT.AND P3, PT, R3.reuse, 0x8, P0 ;  /* 0x000000080300780c */ /* 0x040fe20000764270 */
[-C--:B------:R-:W-:Y:S01]  /*3d70*/  FMUL R46, R46, R56.reuse ;  /* 0x000000382e2e7220 */ /* 0x080fe20000400000 */
[----:B------:R-:W-:Y:S01]  /*3d80*/  ISETP.GT.AND P0, PT, R4, 0x19, PT ;  /* 0x000000190400780c */ /* 0x000fe20003f04270 */
[----:B------:R-:W-:Y:S01]  /*3d90*/  @P4 STG.E.U16 desc[UR36][R6.64+0x20], R32 ;  /* 0x0000202006004986 */ /* 0x000fe2000c101524 */
[----:B------:R-:W-:Y:S01]  /*3da0*/  ISETP.GT.AND P4, PT, R3, RZ, P1 ;  /* 0x000000ff0300720c */ /* 0x000fe20000f84270 */
[----:B------:R-:W-:Y:S01]  /*3db0*/  FMUL R47, R47, R56 ;  /* 0x000000382f2f7220 */ /* 0x000fe20000400000 */
[----:B------:R-:W-:Y:S01]  /*3dc0*/  F2FP.BF16.F32.PACK_AB R34, RZ, R34 ;  /* 0x00000022ff22723e */ /* 0x000fe200000010ff */
[----:B------:R-:W-:Y:S01]  /*3dd0*/  @P5 STG.E.U16 desc[UR36][R6.64+0x22], R33 ;  /* 0x0000222106005986 */ /* 0x000fe2000c101524 */
[----:B------:R-:W-:Y:S01]  /*3de0*/  ISETP.GT.AND P5, PT, R3, RZ, P0 ;  /* 0x000000ff0300720c */ /* 0x000fe200007a4270 */
[----:B------:R-:W-:Y:S01]  /*3df0*/  FMUL R48, R48, R56 ;  /* 0x0000003830307220 */ /* 0x000fe20000400000 */
[----:B------:R-:W-:Y:S01]  /*3e00*/  F2FP.BF16.F32.PACK_AB R35, RZ, R35 ;  /* 0x00000023ff23723e */ /* 0x000fe200000010ff */
[----:B------:R-:W-:Y:S01]  /*3e10*/  @P2 STG.E.U16 desc[UR36][R8.64+0x20], R34 ;  /* 0x0000202208002986 */ /* 0x000fe2000c101524 */
[----:B------:R-:W-:Y:S01]  /*3e20*/  F2FP.BF16.F32.PACK_AB R36, RZ, R36 ;  /* 0x00000024ff24723e */ /* 0x000fe200000010ff */
[-C--:B------:R-:W-:Y:S01]  /*3e30*/  FMUL R49, R49, R56.reuse ;  /* 0x0000003831317220 */ /* 0x080fe20000400000 */
[C---:B------:R-:W-:Y:S01]  /*3e40*/  ISETP.GT.AND P2, PT, R3.reuse, 0x8, P1 ;  /* 0x000000080300780c */ /* 0x040fe20000f44270 */
[----:B------:R-:W-:Y:S01]  /*3e50*/  @P3 STG.E.U16 desc[UR36][R8.64+0x22], R35 ;  /* 0x0000222308003986 */ /* 0x000fe2000c101524 */
[----:B------:R-:W-:Y:S01]  /*3e60*/  ISETP.GT.AND P1, PT, R4, 0x20, PT ;  /* 0x000000200400780c */ /* 0x000fe20003f24270 */
[-C--:B------:R-:W-:Y:S01]  /*3e70*/  FMUL R50, R50, R56.reuse ;  /* 0x0000003832327220 */ /* 0x080fe20000400000 */
[----:B------:R-:W-:Y:S01]  /*3e80*/  F2FP.BF16.F32.PACK_AB R37, RZ, R37 ;  /* 0x00000025ff25723e */ /* 0x000fe200000010ff */
[----:B------:R-:W-:Y:S01]  /*3e90*/  @P4 STG.E.U16 desc[UR36][R6.64+0x30], R36 ;  /* 0x0000302406004986 */ /* 0x000fe2000c101524 */
[----:B------:R-:W-:Y:S01]  /*3ea0*/  ISETP.GT.AND P3, PT, R3, 0x8, P0 ;  /* 0x000000080300780c */ /* 0x000fe20000764270 */
[-C--:B------:R-:W-:Y:S01]  /*3eb0*/  FMUL R51, R51, R56.reuse ;  /* 0x0000003833337220 */ /* 0x080fe20000400000 */
[----:B------:R-:W-:Y:S01]  /*3ec0*/  ISETP.GT.AND P0, PT, R4, 0x21, PT ;  /* 0x000000210400780c */ /* 0x000fe20003f04270 */
[----:B------:R-:W-:Y:S01]  /*3ed0*/  @P5 STG.E.U16 desc[UR36][R6.64+0x32], R37 ;  /* 0x0000322506005986 */ /* 0x000fe2000c101524 */
        /* <DEDUP_REMOVED lines=10> */
[----:B------:R-:W-:-:S02]  /*3f80*/  F2FP.BF16.F32.PACK_AB R41, RZ, R41 ;  /* 0x00000029ff29723e */ /* 0x000fc400000010ff */
[C---:B------:R-:W-:Y:S01]  /*3f90*/  ISETP.GT.AND P1, PT, R3.reuse, 0x8, P1 ;  /* 0x000000080300780c */ /* 0x040fe20000f24270 */
[----:B------:R-:W-:Y:S01]  /*3fa0*/  @P3 STG.E.U16 desc[UR36][R8.64+0x32], R39 ;  /* 0x0000322708003986 */ /* 0x000fe2000c101524 */
[C---:B------:R-:W-:Y:S02]  /*3fb0*/  ISETP.GT.AND P2, PT, R3.reuse, 0x8, P0 ;  /* 0x000000080300780c */ /* 0x040fe40000744270 */
[C---:B------:R-:W-:Y:S01]  /*3fc0*/  ISETP.GT.AND P0, PT, R4.reuse, 0x29, PT ;  /* 0x000000290400780c */ /* 0x040fe20003f04270 */
[----:B------:R-:W-:Y:S01]  /*3fd0*/  @P4 STG.E.U16 desc[UR36][R6.64+0x40], R40 ;  /* 0x0000402806004986 */ /* 0x000fe2000c101524 */
[----:B------:R-:W-:Y:S02]  /*3fe0*/  ISETP.GT.AND P4, PT, R4, 0x28, PT ;  /* 0x000000280400780c */ /* 0x000fe40003f84270 */
[----:B------:R-:W-:Y:S01]  /*3ff0*/  F2FP.BF16.F32.PACK_AB R42, RZ, R42 ;  /* 0x0000002aff2a723e */ /* 0x000fe200000010ff */
[----:B------:R-:W-:Y:S01]  /*4000*/  @P5 STG.E.U16 desc[UR36][R6.64+0x42], R41 ;  /* 0x0000422906005986 */ /* 0x000fe2000c101524 */
[----:B------:R-:W-:-:S02]  /*4010*/  ISETP.GT.AND P5, PT, R3, RZ, P4 ;  /* 0x000000ff0300720c */ /* 0x000fc400027a4270 */
[C---:B------:R-:W-:Y:S01]  /*4020*/  ISETP.GT.AND P3, PT, R3.reuse, RZ, P0 ;  /* 0x000000ff0300720c */ /* 0x040fe20000764270 */
[----:B------:R-:W-:Y:S01]  /*4030*/  @P1 STG.E.U16 desc[UR36][R8.64+0x40], R42 ;  /* 0x0000402a08001986 */ /* 0x000fe2000c101524 */
[----:B------:R-:W-:Y:S02]  /*4040*/  F2FP.BF16.F32.PACK_AB R43, RZ, R43 ;  /* 0x0000002bff2b723e */ /* 0x000fe400000010ff */
[----:B------:R-:W-:Y:S02]  /*4050*/  F2FP.BF16.F32.PACK_AB R44, RZ, R44 ;  /* 0x0000002cff2c723e */ /* 0x000fe400000010ff */
[C---:B------:R-:W-:Y:S01]  /*4060*/  ISETP.GT.AND P4, PT, R3.reuse, 0x8, P4 ;  /* 0x000000080300780c */ /* 0x040fe20002784270 */
[----:B------:R-:W-:Y:S01]  /*4070*/  @P2 STG.E.U16 desc[UR36][R8.64+0x42], R43 ;  /* 0x0000422b08002986 */ /* 0x000fe2000c101524 */
[----:B------:R-:W-:Y:S02]  /*4080*/  F2FP.BF16.F32.PACK_AB R45, RZ, R45 ;  /* 0x0000002dff2d723e */ /* 0x000fe400000010ff */
[----:B------:R-:W-:Y:S01]  /*4090*/  ISETP.GT.AND P2, PT, R4, 0x31, PT ;  /* 0x000000310400780c */ /* 0x000fe20003f44270 */
[----:B------:R-:W-:Y:S01]  /*40a0*/  @P5 STG.E.U16 desc[UR36][R6.64+0x50], R44 ;  /* 0x0000502c06005986 */ /* 0x000fe2000c101524 */
[----:B------:R-:W-:-:S02]  /*40b0*/  ISETP.GT.AND P5, PT, R3, 0x8, P0 ;  /* 0x000000080300780c */ /* 0x000fc400007a4270 */
[C---:B------:R-:W-:Y:S01]  /*40c0*/  ISETP.GT.AND P1, PT, R4.reuse, 0x38, PT ;  /* 0x000000380400780c */ /* 0x040fe20003f24270 */
[----:B------:R-:W-:Y:S01]  /*40d0*/  @P3 STG.E.U16 desc[UR36][R6.64+0x52], R45 ;  /* 0x0000522d06003986 */ /* 0x000fe2000c101524 */
[C---:B------:R-:W-:Y:S02]  /*40e0*/  ISETP.GT.AND P3, PT, R4.reuse, 0x30, PT ;  /* 0x000000300400780c */ /* 0x040fe40003f64270 */
[----:B------:R-:W-:Y:S01]  /*40f0*/  ISETP.GT.AND P0, PT, R4, 0x39, PT ;  /* 0x000000390400780c */ /* 0x000fe20003f04270 */
[----:B------:R-:W-:Y:S01]  /*4100*/  @P4 IMAD.MOV.U32 R4, RZ, RZ, R8 ;  /* 0x000000ffff044224 */ /* 0x000fe200078e0008 */
[----:B------:R-:W-:Y:S01]  /*4110*/  F2FP.BF16.F32.PACK_AB R46, RZ, R46 ;  /* 0x0000002eff2e723e */ /* 0x000fe200000010ff */
[----:B------:R-:W-:Y:S01]  /*4120*/  @P4 IMAD.MOV.U32 R5, RZ, RZ, R9 ;  /* 0x000000ffff054224 */ /* 0x000fe200078e0009 */
[----:B------:R-:W-:Y:S02]  /*4130*/  F2FP.BF16.F32.PACK_AB R47, RZ, R47 ;  /* 0x0000002fff2f723e */ /* 0x000fe400000010ff */
[----:B------:R-:W-:-:S02]  /*4140*/  F2FP.BF16.F32.PACK_AB R48, RZ, R48 ;  /* 0x00000030ff30723e */ /* 0x000fc400000010ff */
[----:B------:R0:W-:Y:S01]  /*4150*/  @P4 STG.E.U16 desc[UR36][R4.64+0x50], R46 ;  /* 0x0000502e04004986 */ /* 0x0001e2000c101524 */
[C---:B------:R-:W-:Y:S02]  /*4160*/  ISETP.GT.AND P4, PT, R3.reuse, RZ, P2 ;  /* 0x000000ff0300720c */ /* 0x040fe40001784270 */
[----:B------:R-:W-:Y:S02]  /*4170*/  F2FP.BF16.F32.PACK_AB R49, RZ, R49 ;  /* 0x00000031ff31723e */ /* 0x000fe400000010ff */
[----:B------:R-:W-:Y:S02]  /*4180*/  ISETP.GT.AND P2, PT, R3, 0x8, P2 ;  /* 0x000000080300780c */ /* 0x000fe40001744270 */
[----:B------:R-:W-:Y:S02]  /*4190*/  F2FP.BF16.F32.PACK_AB R50, RZ, R50 ;  /* 0x00000032ff32723e */ /* 0x000fe400000010ff */
[----:B------:R-:W-:Y:S02]  /*41a0*/  F2FP.BF16.F32.PACK_AB R51, RZ, R51 ;  /* 0x00000033ff33723e */ /* 0x000fe400000010ff */
[----:B------:R-:W-:Y:S01]  /*41b0*/  F2FP.BF16.F32.PACK_AB R52, RZ, R52 ;  /* 0x00000034ff34723e */ /* 0x000fe200000010ff */
[----:B0-----:R-:W-:Y:S01]  /*41c0*/  @P5 IMAD.MOV.U32 R4, RZ, RZ, R8 ;  /* 0x000000ffff045224 */ /* 0x001fe200078e0008 */
[----:B------:R-:W-:Y:S01]  /*41d0*/  F2FP.BF16.F32.PACK_AB R53, RZ, R53 ;  /* 0x00000035ff35723e */ /* 0x000fe200000010ff */
[----:B------:R-:W-:Y:S01]  /*41e0*/  @P5 IMAD.MOV.U32 R5, RZ, RZ, R9 ;  /* 0x000000ffff055224 */ /* 0x000fe200078e0009 */
[----:B------:R-:W-:-:S02]  /*41f0*/  F2FP.BF16.F32.PACK_AB R54, RZ, R54 ;  /* 0x00000036ff36723e */ /* 0x000fc400000010ff */
[----:B------:R-:W-:Y:S02]  /*4200*/  F2FP.BF16.F32.PACK_AB R55, RZ, R55 ;  /* 0x00000037ff37723e */ /* 0x000fe400000010ff */
[----:B------:R0:W-:Y:S01]  /*4210*/  @P5 STG.E.U16 desc[UR36][R4.64+0x52], R47 ;  /* 0x0000522f04005986 */ /* 0x0001e2000c101524 */
[C---:B------:R-:W-:Y:S02]  /*4220*/  ISETP.GT.AND P5, PT, R3.reuse, RZ, P3 ;  /* 0x000000ff0300720c */ /* 0x040fe40001fa4270 */
[----:B------:R-:W-:-:S11]  /*4230*/  ISETP.GT.AND P3, PT, R3, 0x8, P3 ;  /* 0x000000080300780c */ /* 0x000fd60001f64270 */
[----:B0-----:R-:W-:Y:S02]  /*4240*/  @P5 IMAD.MOV.U32 R4, RZ, RZ, R6 ;  /* 0x000000ffff045224 */ /* 0x001fe400078e0006 */
[----:B------:R-:W-:-:S05]  /*4250*/  @P5 IMAD.MOV.U32 R5, RZ, RZ, R7 ;  /* 0x000000ffff055224 */ /* 0x000fca00078e0007 */
[----:B------:R0:W-:Y:S01]  /*4260*/  @P5 STG.E.U16 desc[UR36][R4.64+0x60], R48 ;  /* 0x0000603004005986 */ /* 0x0001e2000c101524 */
[C---:B------:R-:W-:Y:S02]  /*4270*/  ISETP.GT.AND P5, PT, R3.reuse, RZ, P0 ;  /* 0x000000ff0300720c */ /* 0x040fe400007a4270 */
[----:B------:R-:W-:Y:S01]  /*4280*/  ISETP.GT.AND P0, PT, R3, 0x8, P0 ;  /* 0x000000080300780c */ /* 0x000fe20000704270 */
[----:B0-----:R-:W-:Y:S02]  /*4290*/  @P4 IMAD.MOV.U32 R4, RZ, RZ, R6 ;  /* 0x000000ffff044224 */ /* 0x001fe400078e0006 */
[----:B------:R-:W-:-:S05]  /*42a0*/  @P4 IMAD.MOV.U32 R5, RZ, RZ, R7 ;  /* 0x000000ffff054224 */ /* 0x000fca00078e0007 */
[----:B------:R0:W-:Y:S01]  /*42b0*/  @P4 STG.E.U16 desc[UR36][R4.64+0x62], R49 ;  /* 0x0000623104004986 */ /* 0x0001e2000c101524 */
[C---:B------:R-:W-:Y:S02]  /*42c0*/  ISETP.GT.AND P4, PT, R3.reuse, RZ, P1 ;  /* 0x000000ff0300720c */ /* 0x040fe40000f84270 */
[----:B------:R-:W-:Y:S01]  /*42d0*/  ISETP.GT.AND P1, PT, R3, 0x8, P1 ;  /* 0x000000080300780c */ /* 0x000fe20000f24270 */
[----:B0-----:R-:W-:Y:S02]  /*42e0*/  @P3 IMAD.MOV.U32 R4, RZ, RZ, R8 ;  /* 0x000000ffff043224 */ /* 0x001fe400078e0008 */
[----:B------:R-:W-:-:S05]  /*42f0*/  @P3 IMAD.MOV.U32 R5, RZ, RZ, R9 ;  /* 0x000000ffff053224 */ /* 0x000fca00078e0009 */
[----:B------:R0:W-:Y:S02]  /*4300*/  @P3 STG.E.U16 desc[UR36][R4.64+0x60], R50 ;  /* 0x0000603204003986 */ /* 0x0001e4000c101524 */
[----:B0-----:R-:W-:Y:S02]  /*4310*/  @P2 IMAD.MOV.U32 R4, RZ, RZ, R8 ;  /* 0x000000ffff042224 */ /* 0x001fe400078e0008 */
[----:B------:R-:W-:-:S05]  /*4320*/  @P2 IMAD.MOV.U32 R5, RZ, RZ, R9 ;  /* 0x000000ffff052224 */ /* 0x000fca00078e0009 */
[----:B------:R0:W-:Y:S02]  /*4330*/  @P2 STG.E.U16 desc[UR36][R4.64+0x62], R51 ;  /* 0x0000623304002986 */ /* 0x0001e4000c101524 */
[----:B0-----:R-:W-:Y:S02]  /*4340*/  @P4 IMAD.MOV.U32 R4, RZ, RZ, R6 ;  /* 0x000000ffff044224 */ /* 0x001fe400078e0006 */
[----:B------:R-:W-:-:S05]  /*4350*/  @P4 IMAD.MOV.U32 R5, RZ, RZ, R7 ;  /* 0x000000ffff054224 */ /* 0x000fca00078e0007 */
[----:B------:R0:W-:Y:S04]  /*4360*/  @P4 STG.E.U16 desc[UR36][R4.64+0x70], R52 ;  /* 0x0000703404004986 */ /* 0x0001e8000c101524 */
[----:B------:R1:W-:Y:S01]  /*4370*/  @P5 STG.E.U16 desc[UR36][R6.64+0x72], R53 ;  /* 0x0000723506005986 */ /* 0x0003e2000c101524 */
[----:B0-----:R-:W-:Y:S02]  /*4380*/  @P1 IMAD.MOV.U32 R4, RZ, RZ, R8 ;  /* 0x000000ffff041224 */ /* 0x001fe400078e0008 */
[----:B------:R-:W-:-:S05]  /*4390*/  @P1 IMAD.MOV.U32 R5, RZ, RZ, R9 ;  /* 0x000000ffff051224 */ /* 0x000fca00078e0009 */
[----:B------:R1:W-:Y:S04]  /*43a0*/  @P1 STG.E.U16 desc[UR36][R4.64+0x70], R54 ;  /* 0x0000703604001986 */ /* 0x0003e8000c101524 */
[----:B------:R1:W-:Y:S02]  /*43b0*/  @P0 STG.E.U16 desc[UR36][R8.64+0x72], R55 ;  /* 0x0000723708000986 */ /* 0x0003e4000c101524 */
.L_x_97:
[----:B------:R-:W-:Y:S05]  /*43c0*/  BSYNC B0 ;  /* 0x0000000000007941 */ /* 0x000fea0003800000 */
.L_x_35:
[----:B------:R-:W-:Y:S01]  /*43d0*/  ULDC UR4, c[0x0][0xc] ;  /* 0x0000030000047ab9 */ /* 0x000fe20000000800 */
[----:B------:R-:W-:Y:S01]  /*43e0*/  ULDC UR5, c[0x0][0x10] ;  /* 0x0000040000057ab9 */ /* 0x000fe20000000800 */
[----:B------:R-:W4:Y:S01]  /*43f0*/  LDC R3, c[0x0][0x14] ;  /* 0x00000500ff037b82 */ /* 0x000f220000000800 */
[----:B------:R-:W-:Y:S01]  /*4400*/  UIMAD.WIDE.U32 UR4, UR4, UR5, URZ ;  /* 0x00000005040472a5 */ /* 0x000fe2000f8e003f */
[----:B------:R-:W-:Y:S02]  /*4410*/  IMAD.MOV.U32 R61, RZ, RZ, -0x1 ;  /* 0xffffffffff3d7424 */ /* 0x000fe400078e00ff */
[----:B------:R-:W-:-:S03]  /*4420*/  IMAD.MOV.U32 R59, RZ, RZ, -0x1 ;  /* 0xffffffffff3b7424 */ /* 0x000fc600078e00ff */
[----:B----4-:R-:W-:-:S04]  /*4430*/  IMAD.WIDE.U32 R16, R3, UR4, R16 ;  /* 0x0000000403107c25 */ /* 0x010fc8000f8e0010 */
[----:B------:R-:W-:Y:S01]  /*4440*/  IMAD R3, R3, UR5, RZ ;  /* 0x0000000503037c24 */ /* 0x000fe2000f8e02ff */
[----:B------:R-:W-:Y:S02]  /*4450*/  ULDC.64 UR4, c[0x0][0x650] ;  /* 0x0001940000047ab9 */ /* 0x000fe40000000a00 */
[----:B------:R-:W-:Y:S01]  /*4460*/  ISETP.GE.U32.AND P0, PT, R16, UR4, PT ;  /* 0x0000000410007c0c */ /* 0x000fe2000bf06070 */
[--C-:B------:R-:W-:Y:S01]  /*4470*/  IMAD.IADD R17, R17, 0x1, R3.reuse ;  /* 0x0000000111117824 */ /* 0x100fe200078e0203 */
[----:B------:R-:W-:-:S04]  /*4480*/  PRMT R3, RZ, 0x7610, R3 ;  /* 0x00007610ff037816 */ /* 0x000fc80000000003 */
[----:B------:R-:W-:-:S13]  /*4490*/  ISETP.GE.U32.AND.EX P0, PT, R17, UR5, PT, P0 ;  /* 0x0000000511007c0c */ /* 0x000fda000bf06100 */
[----:B------:R-:W-:Y:S05]  /*44a0*/  @P0 BRA `(.L_x_98) ;  /* 0x0000000400640947 */ /* 0x000fea0003800000 */
[----:B---3--:R-:W3:Y:S01]  /*44b0*/  S2R R12, SR_CTAID.X ;  /* 0x00000000000c7919 */ /* 0x008ee20000002500 */
[----:B-12---:R-:W1:Y:S01]  /*44c0*/  LDC.64 R10, c[0x0][0x628] ;  /* 0x00018a00ff0a7b82 */ /* 0x006e620000000a00 */
[----:B------:R-:W-:Y:S01]  /*44d0*/  ULDC UR4, c[0x0][0x150] ;  /* 0x0000540000047ab9 */ /* 0x000fe20000000800 */
[----:B------:R-:W-:Y:S01]  /*44e0*/  IMAD.MOV.U32 R8, RZ, RZ, R16 ;  /* 0x000000ffff087224 */ /* 0x000fe200078e0010 */
[----:B-----5:R-:W2:Y:S01]  /*44f0*/  S2R R24, SR_CTAID.Y ;  /* 0x0000000000187919 */ /* 0x020ea20000002600 */
[----:B------:R-:W-:-:S04]  /*4500*/  IMAD.MOV.U32 R9, RZ, RZ, R17 ;  /* 0x000000ffff097224 */ /* 0x000fc800078e0011 */
[----:B------:R-:W4:Y:S08]  /*4510*/  LDC R21, c[0x0][0x144] ;  /* 0x00005100ff157b82 */ /* 0x000f300000000800 */
[----:B------:R-:W0:Y:S08]  /*4520*/  LDC R0, c[0x0][0x630] ;  /* 0x00018c00ff007b82 */ /* 0x000e300000000800 */
[----:B------:R-:W0:Y:S01]  /*4530*/  LDC.64 R14, c[0x0][0x620] ;  /* 0x00018800ff0e7b82 */ /* 0x000e220000000a00 */
[----:B-1----:R-:W-:-:S04]  /*4540*/  ISETP.NE.U32.AND P0, PT, R10, RZ, PT ;  /* 0x000000ff0a00720c */ /* 0x002fc80003f05070 */
[----:B------:R-:W-:Y:S02]  /*4550*/  ISETP.NE.AND.EX P0, PT, R11, RZ, PT, P0 ;  /* 0x000000ff0b00720c */ /* 0x000fe40003f05300 */
[----:B---3--:R-:W-:-:S05]  /*4560*/  I2FP.F32.U32 R3, R12 ;  /* 0x0000000c00037245 */ /* 0x008fca0000201000 */
[----:B------:R-:W-:-:S04]  /*4570*/  FMUL R3, R3, UR4 ;  /* 0x0000000403037c20 */ /* 0x000fc80008400000 */
[----:B------:R1:W3:Y:S02]  /*4580*/  F2I.U32.TRUNC.NTZ R20, R3 ;  /* 0x0000000300147305 */ /* 0x0002e4000020f000 */
[----:B--2-4-:R-:W-:Y:S05]  /*4590*/  @!P0 BRA `(.L_x_99) ;  /* 0x0000000000288947 */ /* 0x014fea0003800000 */
[----:B-1----:R-:W1:Y:S02]  /*45a0*/  LDC R3, c[0x0][0x634] ;  /* 0x00018d00ff037b82 */ /* 0x002e640000000800 */
[----:B-1----:R-:W-:-:S05]  /*45b0*/  IADD3 R3, P0, R16, R3, RZ ;  /* 0x0000000310037210 */ /* 0x002fca0007f1e0ff */
[----:B------:R-:W-:-:S04]  /*45c0*/  IMAD.X R13, RZ, RZ, R17, P0 ;  /* 0x000000ffff0d7224 */ /* 0x000fc800000e0611 */
[----:B0-----:R-:W-:-:S04]  /*45d0*/  IMAD.WIDE.U32 R4, R13, R10, RZ ;  /* 0x0000000a0d047225 */ /* 0x001fc800078e00ff */
[----:B------:R-:W-:-:S04]  /*45e0*/  IMAD.WIDE.U32 R6, P0, R3, R11, R4 ;  /* 0x0000000b03067225 */ /* 0x000fc80007800004 */
[----:B------:R-:W-:-:S04]  /*45f0*/  IMAD.WIDE.U32 R4, R3, R10, RZ ;  /* 0x0000000a03047225 */ /* 0x000fc800078e00ff */
[----:B------:R-:W-:Y:S01]  /*4600*/  IMAD.X R9, RZ, RZ, RZ, P0 ;  /* 0x000000ffff097224 */ /* 0x000fe200000e06ff */
[----:B------:R-:W-:Y:S01]  /*4610*/  IADD3 RZ, P0, R5, R6, RZ ;  /* 0x0000000605ff7210 */ /* 0x000fe20007f1e0ff */
[----:B------:R-:W-:-:S04]  /*4620*/  IMAD.MOV.U32 R8, RZ, RZ, R7 ;  /* 0x000000ffff087224 */ /* 0x000fc800078e0007 */
[----:B------:R-:W-:-:S08]  /*4630*/  IMAD.WIDE.U32.X R8, R13, R11, R8, P0 ;  /* 0x0000000b0d087225 */ /* 0x000fd000000e0408 */
.L_x_99:
[----:B------:R-:W2:Y:S01]  /*4640*/  LDC.64 R28, c[0x0][0x640] ;  /* 0x00019000ff1c7b82 */ /* 0x000ea20000000a00 */
[-CC-:B0-----:R-:W-:Y:S01]  /*4650*/  SHF.R.U64 R59, R8, R0.reuse, R9.reuse ;  /* 0x00000000083b7219 */ /* 0x181fe20000001209 */
[----:B---3--:R-:W-:Y:S01]  /*4660*/  IMAD.MOV R20, RZ, RZ, -R20 ;  /* 0x000000ffff147224 */ /* 0x008fe200078e0a14 */
[----:B------:R-:W-:Y:S01]  /*4670*/  SHF.R.U32.HI R0, RZ, R0, R9 ;  /* 0x00000000ff007219 */ /* 0x000fe20000011609 */
[----:B------:R-:W-:Y:S01]  /*4680*/  ULDC UR4, c[0x0][0x154] ;  /* 0x0000550000047ab9 */ /* 0x000fe20000000800 */
[----:B-1----:R-:W-:Y:S01]  /*4690*/  IADD3 R3, P0, RZ, -R59, RZ ;  /* 0x8000003bff037210 */ /* 0x002fe20007f1e0ff */
[----:B------:R-:W-:Y:S02]  /*46a0*/  IMAD R21, R21, R20, R12 ;  /* 0x0000001415157224 */ /* 0x000fe400078e020c */
[----:B------:R-:W0:Y:S01]  /*46b0*/  LDC R6, c[0x0][0x618] ;  /* 0x00018600ff067b82 */ /* 0x000e220000000800 */
[----:B------:R-:W-:Y:S02]  /*46c0*/  IMAD.MOV.U32 R7, RZ, RZ, 0x1 ;  /* 0x00000001ff077424 */ /* 0x000fe400078e00ff */
[----:B------:R-:W-:-:S04]  /*46d0*/  IMAD.X R5, RZ, RZ, ~R0, P0 ;  /* 0x000000ffff057224 */ /* 0x000fc800000e0e00 */
[-C--:B------:R-:W-:Y:S01]  /*46e0*/  IMAD R0, R5, R14.reuse, RZ ;  /* 0x0000000e05007224 */ /* 0x080fe200078e02ff */
[----:B------:R-:W1:Y:S01]  /*46f0*/  LDC R8, c[0x0][0x608] ;  /* 0x00018200ff087b82 */ /* 0x000e620000000800 */
[----:B------:R-:W-:-:S04]  /*4700*/  IMAD.WIDE.U32 R4, R3, R14, R16 ;  /* 0x0000000e03047225 */ /* 0x000fc800078e0010 */
[----:B------:R-:W-:Y:S01]  /*4710*/  IMAD R3, R3, R15, R0 ;  /* 0x0000000f03037224 */ /* 0x000fe200078e0200 */
[----:B------:R-:W-:Y:S02]  /*4720*/  I2FP.F32.U32 R0, R24 ;  /* 0x0000001800007245 */ /* 0x000fe40000201000 */
[----:B------:R-:W3:Y:S01]  /*4730*/  LDC R26, c[0x0][0x658] ;  /* 0x00019600ff1a7b82 */ /* 0x000ee20000000800 */
[----:B------:R-:W-:Y:S01]  /*4740*/  IMAD.IADD R3, R5, 0x1, R3 ;  /* 0x0000000105037824 */ /* 0x000fe200078e0203 */
[----:B--2---:R-:W-:Y:S01]  /*4750*/  ISETP.NE.U32.AND P0, PT, R28, RZ, PT ;  /* 0x000000ff1c00720c */ /* 0x004fe20003f05070 */
[----:B------:R-:W-:Y:S01]  /*4760*/  FMUL R0, R0, UR4 ;  /* 0x0000000400007c20 */ /* 0x000fe20008400000 */
[----:B------:R-:W-:Y:S02]  /*4770*/  IMAD.MOV.U32 R5, RZ, RZ, -0x1 ;  /* 0xffffffffff057424 */ /* 0x000fe400078e00ff */
[----:B------:R-:W-:Y:S01]  /*4780*/  ISETP.NE.AND.EX P0, PT, R29, RZ, PT, P0 ;  /* 0x000000ff1d00720c */ /* 0x000fe20003f05300 */
[----:B------:R2:W4:Y:S01]  /*4790*/  F2I.U32.TRUNC.NTZ R13, R0 ;  /* 0x00000000000d7305 */ /* 0x000522000020f000 */
[----:B------:R-:W2:Y:S01]  /*47a0*/  LDC R15, c[0x0][0x148] ;  /* 0x00005200ff0f7b82 */ /* 0x000ea20000000800 */
[----:B0-----:R-:W-:-:S02]  /*47b0*/  SHF.R.U64 R12, R4, R6, R3 ;  /* 0x00000006040c7219 */ /* 0x001fc40000001203 */
[----:B------:R-:W-:-:S05]  /*47c0*/  SHF.R.U32.HI R3, RZ, R6, R3 ;  /* 0x00000006ff037219 */ /* 0x000fca0000011603 */
[----:B------:R-:W0:Y:S01]  /*47d0*/  LDC R20, c[0x0][0x600] ;  /* 0x00018000ff147b82 */ /* 0x000e220000000800 */
[-CC-:B-1----:R-:W-:Y:S02]  /*47e0*/  SHF.R.U64 R10, R12, R8.reuse, R3.reuse ;  /* 0x000000080c0a7219 */ /* 0x182fe40000001203 */
[----:B------:R-:W-:-:S05]  /*47f0*/  SHF.R.U32.HI R3, RZ, R8, R3 ;  /* 0x00000008ff037219 */ /* 0x000fca0000011603 */
[----:B------:R-:W1:Y:S01]  /*4800*/  LDC R27, c[0x0][0x648] ;  /* 0x00019200ff1b7b82 */ /* 0x000e620000000800 */
[-C--:B---3--:R-:W-:Y:S02]  /*4810*/  SHF.L.U32 R4, R5, R26.reuse, RZ ;  /* 0x0000001a05047219 */ /* 0x088fe400000006ff */
[-CC-:B------:R-:W-:Y:S02]  /*4820*/  SHF.R.U64 R14, R10, R26.reuse, R3.reuse ;  /* 0x0000001a0a0e7219 */ /* 0x180fe40000001203 */
[----:B------:R-:W-:Y:S02]  /*4830*/  SHF.R.U32.HI R5, RZ, R26, R3 ;  /* 0x0000001aff057219 */ /* 0x000fe40000011603 */
[----:B------:R-:W-:Y:S01]  /*4840*/  LOP3.LUT R25, RZ, R4, RZ, 0x33, !PT ;  /* 0x00000004ff197212 */ /* 0x000fe200078e33ff */
[----:B------:R-:W3:Y:S01]  /*4850*/  LDC R30, c[0x0][0x638] ;  /* 0x00018e00ff1e7b82 */ /* 0x000ee20000000800 */
[----:B------:R-:W-:Y:S01]  /*4860*/  SHF.L.U32 R26, R7, R26, RZ ;  /* 0x0000001a071a7219 */ /* 0x000fe200000006ff */
[----:B------:R-:W-:-:S06]  /*4870*/  IMAD.MOV.U32 R4, RZ, RZ, R14 ;  /* 0x000000ffff047224 */ /* 0x000fcc00078e000e */
[----:B------:R-:W0:Y:S01]  /*4880*/  LDC R31, c[0x0][0x610] ;  /* 0x00018400ff1f7b82 */ /* 0x000e220000000800 */
[----:B----4-:R-:W-:Y:S05]  /*4890*/  @!P0 BRA `(.L_x_100) ;  /* 0x0000000000288947 */ /* 0x010fea0003800000 */
        /* <DEDUP_REMOVED lines=10> */
.L_x_100:
[----:B------:R-:W-:Y:S01]  /*4940*/  ISETP.NE.AND P0, PT, R2, 0x1, PT ;  /* 0x000000010200780c */ /* 0x000fe20003f05270 */
[----:B0-----:R-:W-:Y:S01]  /*4950*/  VIADD R7, R20, 0xffffffff ;  /* 0xffffffff14077836 */ /* 0x001fe20000000000 */
[----:B-12---:R-:W-:Y:S01]  /*4960*/  SHF.R.U64 R0, R4, R27, R5 ;  /* 0x0000001b04007219 */ /* 0x006fe20000001205 */
[----:B------:R-:W-:Y:S01]  /*4970*/  IMAD.MOV R13, RZ, RZ, -R13 ;  /* 0x000000ffff0d7224 */ /* 0x000fe200078e0a0d */
[----:B------:R-:W-:Y:S01]  /*4980*/  LOP3.LUT R5, R10, R25, RZ, 0xc0, !PT ;  /* 0x000000190a057212 */ /* 0x000fe200078ec0ff */
[----:B------:R-:W-:Y:S01]  /*4990*/  IMAD.MOV.U32 R4, RZ, RZ, 0x1 ;  /* 0x00000001ff047424 */ /* 0x000fe200078e00ff */
[----:B------:R-:W-:Y:S01]  /*49a0*/  LOP3.LUT R12, R12, R7, RZ, 0xc0, !PT ;  /* 0x000000070c0c7212 */ /* 0x000fe200078ec0ff */
[----:B------:R-:W-:Y:S02]  /*49b0*/  IMAD.MOV R3, RZ, RZ, -R0 ;  /* 0x000000ffff037224 */ /* 0x000fe400078e0a00 */
[----:B------:R-:W-:Y:S02]  /*49c0*/  IMAD R0, R26, R0, R5 ;  /* 0x000000001a007224 */ /* 0x000fe400078e0205 */
[----:B---3--:R-:W-:-:S02]  /*49d0*/  IMAD R3, R3, R30, R14 ;  /* 0x0000001e03037224 */ /* 0x008fc400078e020e */
[----:B------:R-:W-:Y:S02]  /*49e0*/  @P0 IMAD R21, R15, R13, R24 ;  /* 0x0000000d0f150224 */ /* 0x000fe400078e0218 */
[----:B------:R-:W-:Y:S01]  /*49f0*/  IMAD R5, R3, R20, R12 ;  /* 0x0000001403057224 */ /* 0x000fe200078e020c */
[----:B------:R-:W-:Y:S01]  /*4a00*/  PRMT R3, R4, 0x7610, R3 ;  /* 0x0000761004037816 */ /* 0x000fe20000000003 */
[----:B------:R-:W-:-:S05]  /*4a10*/  IMAD R0, R0, R31, R21 ;  /* 0x0000001f00007224 */ /* 0x000fca00078e0215 */
[----:B------:R-:W-:Y:S02]  /*4a20*/  SEL R61, R5, R0, !P0 ;  /* 0x00000000053d7207 */ /* 0x000fe40004000000 */
[----:B------:R-:W-:-:S07]  /*4a30*/  SEL R0, R0, R5, !P0 ;  /* 0x0000000500007207 */ /* 0x000fce0004000000 */
.L_x_98:
[----:B------:R-:W-:Y:S01]  /*4a40*/  LOP3.LUT P0, RZ, R3, 0xff, RZ, 0xc0, !PT ;  /* 0x000000ff03ff7812 */ /* 0x000fe2000780c0ff */
[----:B------:R-:W-:-:S12]  /*4a50*/  IMAD.MOV.U32 R60, RZ, RZ, R0 ;  /* 0x000000ffff3c7224 */ /* 0x000fd800078e0000 */
[----:B------:R-:W-:Y:S05]  /*4a60*/  @P0 BRA `(.L_x_101) ;  /* 0xffffffc800140947 */ /* 0x000fea000383ffff */
[----:B------:R-:W-:Y:S05]  /*4a70*/  EXIT ;  /* 0x000000000000794d */ /* 0x000fea0003800000 */
.L_x_8:
[----:B0-----:R-:W-:Y:S01]  /*4a80*/  ULDC.64 UR4, c[0x0][0x650] ;  /* 0x0001940000047ab9 */ /* 0x001fe20000000a00 */
        /* <DEDUP_REMOVED lines=25> */
.L_x_103:
[----:B------:R-:W0:Y:S01]  /*4c20*/  LDC.64 R28, c[0x0][0x640] ;  /* 0x00019000ff1c7b82 */ /* 0x000e220000000a00 */
[-CC-:B------:R-:W-:Y:S01]  /*4c30*/  SHF.R.U64 R22, R12, R6.reuse, R13.reuse ;  /* 0x000000060c167219 */ /* 0x180fe2000000120d */
[----:B------:R-:W-:Y:S01]  /*4c40*/  IMAD.MOV.U32 R30, RZ, RZ, 0x1 ;  /* 0x00000001ff1e7424 */ /* 0x000fe200078e00ff */
[----:B------:R-:W-:Y:S02]  /*4c50*/  SHF.R.U32.HI R6, RZ, R6, R13 ;  /* 0x00000006ff067219 */ /* 0x000fe4000001160d */
        /* <DEDUP_REMOVED lines=8> */
[----:B------:R-:W-:Y:S01]  /*4ce0*/  IMAD.IADD R9, R9, 0x1, R11 ;  /* 0x0000000109097824 */ /* 0x000fe200078e020b */
[----:B0-----:R-:W-:-:S04]  /*4cf0*/  ISETP.NE.U32.AND P0, PT, R28, RZ, PT ;  /* 0x000000ff1c00720c */ /* 0x001fc80003f05070 */
[----:B------:R-:W-:Y:S02]  /*4d00*/  ISETP.NE.AND.EX P0, PT, R29, RZ, PT, P0 ;  /* 0x000000ff1d00720c */ /* 0x000fe40003f05300 */
[----:B------:R-:W0:Y:S01]  /*4d10*/  LDC R20, c[0x0][0x600] ;  /* 0x00018000ff147b82 */ /* 0x000e220000000800 */
[-CC-:B-1----:R-:W-:Y:S01]  /*4d20*/  SHF.R.U64 R14, R8, R10.reuse, R9.reuse ;  /* 0x0000000a080e7219 */ /* 0x182fe20000001209 */
[----:B------:R-:W-:Y:S01]  /*4d30*/  IMAD.MOV.U32 R8, RZ, RZ, -0x1 ;  /* 0xffffffffff087424 */ /* 0x000fe200078e00ff */
[----:B------:R-:W-:-:S05]  /*4d40*/  SHF.R.U32.HI R9, RZ, R10, R9 ;  /* 0x0000000aff097219 */ /* 0x000fca0000011609 */
[----:B------:R-:W1:Y:S01]  /*4d50*/  LDC R24, c[0x0][0x648] ;  /* 0x00019200ff187b82 */ /* 0x000e620000000800 */
[-CC-:B--2---:R-:W-:Y:S02]  /*4d60*/  SHF.R.U64 R23, R14, R12.reuse, R9.reuse ;  /* 0x0000000c0e177219 */ /* 0x184fe40000001209 */
[----:B------:R-:W-:-:S05]  /*4d70*/  SHF.R.U32.HI R6, RZ, R12, R9 ;  /* 0x0000000cff067219 */ /* 0x000fca0000011609 */
[----:B------:R-:W2:Y:S01]  /*4d80*/  LDC R26, c[0x0][0x638] ;  /* 0x00018e00ff1a7b82 */ /* 0x000ea20000000800 */
[-C--:B---3--:R-:W-:Y:S02]  /*4d90*/  SHF.L.U32 R8, R8, R27.reuse, RZ ;  /* 0x0000001b08087219 */ /* 0x088fe400000006ff */
[-CC-:B------:R-:W-:Y:S02]  /*4da0*/  SHF.R.U64 R25, R23, R27.reuse, R6.reuse ;  /* 0x0000001b17197219 */ /* 0x180fe40000001206 */
[----:B------:R-:W-:Y:S02]  /*4db0*/  LOP3.LUT R32, RZ, R8, RZ, 0x33, !PT ;  /* 0x00000008ff207212 */ /* 0x000fe400078e33ff */
[----:B------:R-:W-:Y:S01]  /*4dc0*/  SHF.R.U32.HI R9, RZ, R27, R6 ;  /* 0x0000001bff097219 */ /* 0x000fe20000011606 */
[----:B------:R-:W3:Y:S01]  /*4dd0*/  LDC R31, c[0x0][0x610] ;  /* 0x00018400ff1f7b82 */ /* 0x000ee20000000800 */
[----:B------:R-:W-:Y:S01]  /*4de0*/  IMAD.MOV.U32 R8, RZ, RZ, R25 ;  /* 0x000000ffff087224 */ /* 0x000fe200078e0019 */
[----:B------:R-:W-:Y:S06]  /*4df0*/  @!P0 BRA `(.L_x_104) ;  /* 0x0000000000288947 */ /* 0x000fec0003800000 */
        /* <DEDUP_REMOVED lines=10> */
.L_x_104:
[----:B------:R-:W-:Y:S01]  /*4ea0*/  ISETP.NE.AND P0, PT, R2, 0x1, PT ;  /* 0x000000010200780c */ /* 0x000fe20003f05270 */
[----:B------:R-:W-:Y:S01]  /*4eb0*/  IMAD.MOV.U32 R13, RZ, RZ, R22 ;  /* 0x000000ffff0d7224 */ /* 0x000fe200078e0016 */
[----:B-1----:R-:W-:Y:S01]  /*4ec0*/  SHF.R.U64 R6, R8, R24, R9 ;  /* 0x0000001808067219 */ /* 0x002fe20000001209 */
[----:B0-----:R-:W-:Y:S01]  /*4ed0*/  VIADD R9, R20, 0xffffffff ;  /* 0xffffffff14097836 */ /* 0x001fe20000000000 */
[----:B------:R-:W-:Y:S02]  /*4ee0*/  SHF.L.U32 R30, R30, R27, RZ ;  /* 0x0000001b1e1e7219 */ /* 0x000fe400000006ff */
[----:B------:R-:W-:Y:S01]  /*4ef0*/  LOP3.LUT R5, R23, R32, RZ, 0xc0, !PT ;  /* 0x0000002017057212 */ /* 0x000fe200078ec0ff */
[----:B------:R-:W-:-:S04]  /*4f00*/  IMAD.MOV R8, RZ, RZ, -R6 ;  /* 0x000000ffff087224 */ /* 0x000fc800078e0a06 */
[----:B------:R-:W-:Y:S01]  /*4f10*/  IMAD R6, R30, R6, R5 ;  /* 0x000000061e067224 */ /* 0x000fe200078e0205 */
[----:B------:R-:W-:Y:S01]  /*4f20*/  LOP3.LUT R5, R14, R9, RZ, 0xc0, !PT ;  /* 0x000000090e057212 */ /* 0x000fe200078ec0ff */
[----:B------:R-:W-:Y:S02]  /*4f30*/  @P0 IMAD R3, R7, R21, R4 ;  /* 0x0000001507030224 */ /* 0x000fe400078e0204 */
[----:B--2---:R-:W-:Y:S02]  /*4f40*/  IMAD R4, R8, R26, R25 ;  /* 0x0000001a08047224 */ /* 0x004fe400078e0219 */
[----:B---3--:R-:W-:Y:S02]  /*4f50*/  IMAD R3, R6, R31, R3 ;  /* 0x0000001f06037224 */ /* 0x008fe400078e0203 */
[----:B------:R-:W-:Y:S02]  /*4f60*/  IMAD R4, R4, R20, R5 ;  /* 0x0000001404047224 */ /* 0x000fe400078e0205 */
[----:B------:R-:W-:-:S03]  /*4f70*/  IMAD.MOV.U32 R6, RZ, RZ, 0x1 ;  /* 0x00000001ff067424 */ /* 0x000fc600078e00ff */
[----:B------:R-:W-:Y:S02]  /*4f80*/  SEL R20, R4, R3, !P0 ;  /* 0x0000000304147207 */ /* 0x000fe40004000000 */
[----:B------:R-:W-:-:S07]  /*4f90*/  SEL R11, R3, R4, !P0 ;  /* 0x00000004030b7207 */ /* 0x000fce0004000000 */
.L_x_102:
[----:B------:R-:W-:-:S08]  /*4fa0*/  NOP ;  /* 0x0000000000007918 */ /* 0x000fd00000000000 */
[----:B------:R-:W0:-:S00]  /*4fb0*/  USETMAXREG.DEALLOC.CTAPOOL 0x28 ;  /* 0x00000028000079c8 */ /* 0x000e0000080e0500 */
[----:B0-----:R-:W-:-:S13]  /*4fc0*/  ISETP.NE.AND P0, PT, R0, RZ, PT ;  /* 0x000000ff0000720c */ /* 0x001fda0003f05270 */
[----:B------:R-:W-:Y:S05]  /*4fd0*/  @P0 EXIT ;  /* 0x000000000000094d */ /* 0x000fea0003800000 */
[----:B------:R-:W-:Y:S01]  /*4fe0*/  LOP3.LUT P0, RZ, R6, 0xff, RZ, 0xc0, !PT ;  /* 0x000000ff06ff7812 */ /* 0x000fe2000780c0ff */
[----:B------:R-:W-:Y:S02]  /*4ff0*/  IMAD.MOV.U32 R0, RZ, RZ, 0x1 ;  /* 0x00000001ff007424 */ /* 0x000fe400078e00ff */
[----:B------:R-:W-:-:S10]  /*5000*/  IMAD.MOV.U32 R12, RZ, RZ, RZ ;  /* 0x000000ffff0c7224 */ /* 0x000fd400078e00ff */
[----:B------:R-:W-:Y:S05]  /*5010*/  @!P0 BRA `(.L_x_105) ;  /* 0x0000000c007c8947 */ /* 0x000fea0003800000 */
[----:B------:R-:W0:Y:S01]  /*5020*/  LDC R0, c[0x0][0x28c] ;  /* 0x0000a300ff007b82 */ /* 0x000e220000000800 */
[----:B------:R-:W-:Y:S01]  /*5030*/  ULDC UR5, c[0x0][0x658] ;  /* 0x0001960000057ab9 */ /* 0x000fe20000000800 */
[----:B------:R-:W-:Y:S01]  /*5040*/  UMOV UR11, 0xffffffff ;  /* 0xffffffff000b7882 */ /* 0x000fe20000000000 */
[----:B------:R-:W-:Y:S01]  /*5050*/  UMOV UR15, 0x1 ;  /* 0x00000001000f7882 */ /* 0x000fe20000000000 */
[----:B------:R-:W-:Y:S01]  /*5060*/  USHF.L.U32 UR11, UR11, UR5, URZ ;  /* 0x000000050b0b7299 */ /* 0x000fe2000800063f */
[----:B------:R-:W-:Y:S01]  /*5070*/  BSSY B0, `(.L_x_105) ;  /* 0x00000d9000007945 */ /* 0x000fe20003800000 */
[----:B------:R-:W-:Y:S01]  /*5080*/  ULDC UR9, c[0x0][0xc] ;  /* 0x0000030000097ab9 */ /* 0x000fe20000000800 */
[----:B------:R-:W-:Y:S01]  /*5090*/  ULDC UR14, c[0x0][0x10] ;  /* 0x00000400000e7ab9 */ /* 0x000fe20000000800 */
[----:B------:R-:W1:Y:S01]  /*50a0*/  S2UR UR8, SR_CgaCtaId ;  /* 0x00000000000879c3 */ /* 0x000e620000008800 */
[----:B------:R-:W-:Y:S01]  /*50b0*/  ULOP3.LUT UR13, URZ, UR11, URZ, 0x33, !UPT ;  /* 0x0000000b3f0d7292 */ /* 0x000fe2000f8e333f */
[----:B------:R-:W-:Y:S01]  /*50c0*/  IMAD.MOV.U32 R10, RZ, RZ, 0x1 ;  /* 0x00000001ff0a7424 */ /* 0x000fe200078e00ff */
[----:B------:R-:W-:Y:S01]  /*50d0*/  LOP3.LUT R9, R19, 0x2, RZ, 0xfc, !PT ;  /* 0x0000000213097812 */ /* 0x000fe200078efcff */
[----:B------:R-:W-:Y:S01]  /*50e0*/  IMAD.MOV.U32 R12, RZ, RZ, RZ ;  /* 0x000000ffff0c7224 */ /* 0x000fe200078e00ff */
[----:B------:R-:W-:Y:S01]  /*50f0*/  ULDC UR4, c[0x0][0x600] ;  /* 0x0001800000047ab9 */ /* 0x000fe20000000800 */
[----:B------:R-:W-:Y:S01]  /*5100*/  UMOV UR18, 0x5 ;  /* 0x0000000500127882 */ /* 0x000fe20000000000 */
[----:B------:R-:W-:-:S02]  /*5110*/  UIADD3 UR4, UR4, -0x1, URZ ;  /* 0xffffffff04047890 */ /* 0x000fc4000fffe03f */
[----:B------:R-:W-:Y:S01]  /*5120*/  USHF.L.U32 UR5, UR15, UR5, URZ ;  /* 0x000000050f057299 */ /* 0x000fe2000800063f */
[----:B------:R-:W-:Y:S01]  /*5130*/  ULDC.64 UR28, c[0x0][0x198] ;  /* 0x00006600001c7ab9 */ /* 0x000fe20000000a00 */
[----:B0-----:R-:W-:-:S05]  /*5140*/  VIADD R0, R0, 0x3f ;  /* 0x0000003f00007836 */ /* 0x001fca0000000000 */
[----:B------:R-:W-:Y:S01]  /*5150*/  SHF.R.S32.HI R3, RZ, 0x1f, R0 ;  /* 0x0000001fff037819 */ /* 0x000fe20000011400 */
[----:B-1----:R-:W-:-:S03]  /*5160*/  ULOP3.LUT UR10, UR8, 0x1, URZ, 0xc0, !UPT ;  /* 0x00000001080a7892 */ /* 0x002fc6000f8ec03f */
[----:B------:R-:W-:Y:S01]  /*5170*/  LEA.HI R3, R3, R0, RZ, 0x6 ;  /* 0x0000000003037211 */ /* 0x000fe200078f30ff */
[----:B------:R-:W-:Y:S01]  /*5180*/  USHF.R.U32.HI UR25, URZ, 0x1, UR8 ;  /* 0x000000013f197899 */ /* 0x000fe20008011608 */
[----:B------:R-:W-:Y:S01]  /*5190*/  IMAD.MOV.U32 R0, RZ, RZ, 0x1 ;  /* 0x00000001ff007424 */ /* 0x000fe200078e00ff */
[----:B------:R-:W-:Y:S01]  /*51a0*/  USHF.L.U32 UR6, UR8, 0x5, URZ ;  /* 0x0000000508067899 */ /* 0x000fe2000800063f */
[----:B------:R-:W-:Y:S01]  /*51b0*/  SHF.R.S32.HI R3, RZ, 0x6, R3 ;  /* 0x00000006ff037819 */ /* 0x000fe20000011403 */
[----:B------:R-:W-:Y:S02]  /*51c0*/  USHF.L.U32 UR7, UR8, 0xb, URZ ;  /* 0x0000000b08077899 */ /* 0x000fe4000800063f */
[----:B------:R-:W-:Y:S02]  /*51d0*/  ULOP3.LUT UR8, UR8, 0xfffffffe, URZ, 0xc0, !UPT ;  /* 0xfffffffe08087892 */ /* 0x000fe4000f8ec03f */
[----:B------:R-:W-:Y:S01]  /*51e0*/  UISETP.GT.U32.AND UP0, UPT, UR10, 0xffff, UPT ;  /* 0x0000ffff0a00788c */ /* 0x000fe2000bf04070 */
[----:B------:R-:W-:Y:S01]  /*51f0*/  VIADD R8, R3, 0x1 ;  /* 0x0000000103087836 */ /* 0x000fe20000000000 */
[----:B------:R-:W-:-:S02]  /*5200*/  USHF.L.U32 UR11, UR15, UR8, URZ ;  /* 0x000000080f0b7299 */ /* 0x000fc4000800063f */
[----:B------:R-:W-:Y:S02]  /*5210*/  ULOP3.LUT UR12, UR8, 0x1, URZ, 0xfc, !UPT ;  /* 0x00000001080c7892 */ /* 0x000fe4000f8efc3f */
[----:B------:R-:W-:Y:S02]  /*5220*/  UIMAD.WIDE.U32 UR8, UR9, UR14, URZ ;  /* 0x0000000e090872a5 */ /* 0x000fe4000f8e003f */
[----:B------:R-:W-:Y:S01]  /*5230*/  USEL UR10, UR10, 0xffff, !UP0 ;  /* 0x0000ffff0a0a7887 */ /* 0x000fe2000c000000 */
[----:B------:R-:W-:Y:S01]  /*5240*/  ULDC UR14, c[0x0][0x14] ;  /* 0x00000500000e7ab9 */ /* 0x000fe20000000800 */
[----:B------:R-:W-:Y:S02]  /*5250*/  USHF.L.U32 UR12, UR15, UR12, URZ ;  /* 0x0000000c0f0c7299 */ /* 0x000fe4000800063f */
[----:B------:R-:W-:Y:S02]  /*5260*/  UIMAD.WIDE.U32 UR26, UR8, UR14, URZ ;  /* 0x0000000e081a72a5 */ /* 0x000fe4000f8e003f */
[----:B------:R-:W-:-:S02]  /*5270*/  UIMAD UR21, UR9, UR14, URZ ;  /* 0x0000000e091572a4 */ /* 0x000fc4000f8e023f */
[----:B------:R-:W-:Y:S02]  /*5280*/  ULOP3.LUT UR10, UR10, 0xffff, URZ, 0xc0, !UPT ;  /* 0x0000ffff0a0a7892 */ /* 0x000fe4000f8ec03f */
[----:B------:R-:W-:Y:S02]  /*5290*/  ULOP3.LUT UR6, UR6, 0x20, URZ, 0xc0, !UPT ;  /* 0x0000002006067892 */ /* 0x000fe4000f8ec03f */
[----:B------:R-:W-:Y:S02]  /*52a0*/  ULOP3.LUT UR7, UR7, 0x800, URZ, 0xc0, !UPT ;  /* 0x0000080007077892 */ /* 0x000fe4000f8ec03f */
[----:B------:R-:W-:Y:S02]  /*52b0*/  ULOP3.LUT UR19, UR11, UR12, URZ, 0xfc, !UPT ;  /* 0x0000000c0b137292 */ /* 0x000fe4000f8efc3f */
[----:B------:R-:W-:Y:S02]  /*52c0*/  UIADD3 UR21, UR27, UR21, URZ ;  /* 0x000000151b157290 */ /* 0x000fe4000fffe03f */
[----:B------:R-:W-:-:S12]  /*52d0*/  USHF.L.U32 UR18, UR18, UR10, URZ ;  /* 0x0000000a12127299 */ /* 0x000fd8000800063f */
.L_x_116:
[----:B------:R-:W-:-:S03]  /*52e0*/  UMOV UR8, 0xffffffff ;  /* 0xffffffff00087882 */ /* 0x000fc60000000000 */
[----:B------:R-:W-:Y:S05]  /*52f0*/  BRA.DIV UR8, `(.L_x_106) ;  /* 0x0000001208607947 */ /* 0x000fea000b800000 */
[----:B------:R-:W-:-:S13]  /*5300*/  ELECT P6, URZ, PT ;  /* 0x00000000003f782f */ /* 0x000fda00038c0000 */
.L_x_132:
[----:B------:R-:W0:Y:S01]  /*5310*/  LDC R4, c[0x0][0x28c] ;  /* 0x0000a300ff047b82 */ /* 0x000e220000000800 */
[----:B------:R-:W-:Y:S01]  /*5320*/  BSSY B1, `(.L_x_107) ;  /* 0x000003c000017945 */ /* 0x000fe20003800000 */
[----:B0-----:R-:W-:-:S13]  /*5330*/  ISETP.LT.OR P6, PT, R4, 0x1, !P6 ;  /* 0x000000010400780c */ /* 0x001fda00077c1670 */
[----:B------:R-:W-:Y:S05]  /*5340*/  @P6 BRA `(.L_x_108) ;  /* 0x0000000000e46947 */ /* 0x000fea0003800000 */
[----:B------:R-:W-:Y:S01]  /*5350*/  LEA R11, R11, UR25, 0x1 ;  /* 0x000000190b0b7c11 */ /* 0x000fe2000f8e08ff */
[----:B------:R-:W-:Y:S01]  /*5360*/  IMAD.MOV.U32 R21, RZ, RZ, RZ ;  /* 0x000000ffff157224 */ /* 0x000fe200078e00ff */
[----:B------:R-:W-:Y:S01]  /*5370*/  LEA R20, R20, UR6, 0x6 ;  /* 0x0000000614147c11 */ /* 0x000fe2000f8e30ff */
[----:B------:R-:W-:Y:S02]  /*5380*/  IMAD.MOV.U32 R4, RZ, RZ, R8 ;  /* 0x000000ffff047224 */ /* 0x000fe400078e0008 */
[----:B------:R-:W-:Y:S02]  /*5390*/  IMAD.MOV.U32 R5, RZ, RZ, R0 ;  /* 0x000000ffff057224 */ /* 0x000fe400078e0000 */
[----:B------:R-:W-:Y:S02]  /*53a0*/  IMAD.MOV.U32 R6, RZ, RZ, R12 ;  /* 0x000000ffff067224 */ /* 0x000fe400078e000c */
[----:B------:R-:W-:-:S07]  /*53b0*/  IMAD.SHL.U32 R15, R11, 0x40, RZ ;  /* 0x000000400b0f7824 */ /* 0x000fce00078e00ff */
.L_x_111:
[----:B------:R-:W0:Y:S01]  /*53c0*/  S2R R14, SR_CgaCtaId ;  /* 0x00000000000e7919 */ /* 0x000e220000008800 */
[----:B------:R-:W-:Y:S02]  /*53d0*/  MOV R7, 0x400 ;  /* 0x0000040000077802 */ /* 0x000fe40000000f00 */
[----:B------:R-:W-:-:S13]  /*53e0*/  LOP3.LUT P1, RZ, R18, 0x7f, RZ, 0xc0, !PT ;  /* 0x0000007f12ff7812 */ /* 0x000fda000782c0ff */
[----:B------:R-:W1:Y:S01]  /*53f0*/  @!P1 LDC R11, c[0x0][0x500] ;  /* 0x00014000ff0b9b82 */ /* 0x000e620000000800 */
[----:B0-----:R-:W-:Y:S02]  /*5400*/  LEA R22, R14, R7, 0x18 ;  /* 0x000000070e167211 */ /* 0x001fe400078ec0ff */
[----:B------:R-:W-:-:S03]  /*5410*/  SHF.L.U32 R7, R5, 0x1f, RZ ;  /* 0x0000001f05077819 */ /* 0x000fc600000006ff */
[----:B------:R-:W-:-:S04]  /*5420*/  IMAD R14, R6, 0x8, R22 ;  /* 0x00000008060e7824 */ /* 0x000fc800078e0216 */
[----:B------:R-:W0:Y:S02]  /*5430*/  SYNCS.PHASECHK.TRANS64.TRYWAIT P0, [R14+URZ+0x48], R7 ;  /* 0x000048070e0075a7 */ /* 0x000e24000800017f */
[----:B01----:R-:W-:Y:S05]  /*5440*/  @!P0 BRA `(.L_x_109) ;  /* 0x00000010002c8947 */ /* 0x003fea0003800000 */
.L_x_133:
[----:B0-----:R-:W-:Y:S01]  /*5450*/  PRMT R7, R9, 0x9910, RZ ;  /* 0x0000991009077816 */ /* 0x001fe200000000ff */
[----:B------:R0:W-:Y:S03]  /*5460*/  @!P1 SYNCS.ARRIVE.TRANS64 RZ, [R14+URZ], R11 ;  /* 0x0000000b0eff99a7 */ /* 0x0001e6000800003f */
[----:B------:R-:W-:-:S13]  /*5470*/  ISETP.NE.AND P0, PT, R7, 0x2, PT ;  /* 0x000000020700780c */ /* 0x000fda0003f05270 */
[----:B0-----:R-:W-:Y:S05]  /*5480*/  @P0 BRA `(.L_x_110) ;  /* 0x0000000000040947 */ /* 0x001fea0003800000 */
[----:B------:R-:W-:Y:S01]  /*5490*/  BPT.TRAP 0x1 ;  /* 0x000000040000795c */ /* 0x000fe20000300000 */
.L_x_110:
[----:B------:R-:W-:Y:S01]  /*54a0*/  LEA R7, R6, UR25, 0x1 ;  /* 0x0000001906077c11 */ /* 0x000fe2000f8e08ff */
[----:B------:R-:W-:Y:S01]  /*54b0*/  VIADD R4, R4, 0xffffffff ;  /* 0xffffffff04047836 */ /* 0x000fe20000000000 */
[----:B------:R-:W-:Y:S01]  /*54c0*/  R2UR UR23, R15 ;  /* 0x000000000f1772ca */ /* 0x000fe200000e0000 */
[----:B------:R-:W-:Y:S01]  /*54d0*/  UIADD3 UR14, UP0, UR28, 0xf0, URZ ;  /* 0x000000f01c0e7890 */ /* 0x000fe2000ff1e03f */
[----:B------:R-:W-:Y:S01]  /*54e0*/  R2UR UR9, R14 ;  /* 0x000000000e0972ca */ /* 0x000fe200000e0000 */
[----:B------:R-:W-:Y:S01]  /*54f0*/  IMAD.SHL.U32 R7, R7, 0x1000, RZ ;  /* 0x0000100007077824 */ /* 0x000fe200078e00ff */
[----:B------:R-:W-:Y:S01]  /*5500*/  R2UR UR10, R21 ;  /* 0x00000000150a72ca */ /* 0x000fe200000e0000 */
[----:B------:R-:W-:Y:S01]  /*5510*/  UIADD3 UR32, UP1, UR28, 0x1f0, URZ ;  /* 0x000001f01c207890 */ /* 0x000fe2000ff3e03f */
[----:B------:R-:W-:Y:S01]  /*5520*/  R2UR UR12, R13 ;  /* 0x000000000d0c72ca */ /* 0x000fe200000e0000 */
[--C-:B------:R-:W-:Y:S01]  /*5530*/  IMAD R11, R7, 0x2, R22.reuse ;  /* 0x00000002070b7824 */ /* 0x100fe200078e0216 */
[----:B------:R-:W-:Y:S01]  /*5540*/  LEA R7, R6, UR7, 0xc ;  /* 0x0000000706077c11 */ /* 0x000fe2000f8e60ff */
[----:B------:R-:W-:Y:S01]  /*5550*/  UIADD3.X UR15, URZ, UR29, URZ, UP0, !UPT ;  /* 0x0000001d3f0f7290 */ /* 0x000fe200087fe43f */
[----:B------:R-:W-:Y:S01]  /*5560*/  R2UR UR24, R20 ;  /* 0x00000000141872ca */ /* 0x000fe200000e0000 */
[----:B------:R-:W-:Y:S01]  /*5570*/  UPRMT UR20, URZ, 0x5410, UR18 ;  /* 0x000054103f147896 */ /* 0x000fe20008000012 */
[----:B------:R-:W-:Y:S01]  /*5580*/  R2UR UR8, R11 ;  /* 0x000000000b0872ca */ /* 0x000fe200000e0000 */
[----:B------:R-:W-:Y:S01]  /*5590*/  IMAD R7, R7, 0x2, R22 ;  /* 0x0000000207077824 */ /* 0x000fe200078e0216 */
[----:B------:R-:W-:Y:S01]  /*55a0*/  ISETP.GT.AND P1, PT, R4, 0x1, PT ;  /* 0x000000010400780c */ /* 0x000fe20003f24270 */
[----:B------:R-:W-:Y:S01]  /*55b0*/  VIADD R6, R6, 0x1 ;  /* 0x0000000106067836 */ /* 0x000fe20000000000 */
[----:B------:R-:W-:Y:S01]  /*55c0*/  UPRMT UR30, URZ, 0x5410, UR19 ;  /* 0x000054103f1e7896 */ /* 0x000fe20008000013 */
[----:B------:R-:W-:Y:S01]  /*55d0*/  VIADD R21, R21, 0x40 ;  /* 0x0000004015157836 */ /* 0x000fe20000000000 */
[----:B------:R-:W-:Y:S01]  /*55e0*/  R2UR UR11, R7 ;  /* 0x00000000070b72ca */ /* 0x000fe200000e0000 */
[----:B------:R-:W-:Y:S01]  /*55f0*/  UIADD3.X UR33, URZ, UR29, URZ, UP1, !UPT ;  /* 0x0000001d3f217290 */ /* 0x000fe20008ffe43f */
[----:B------:R-:W-:Y:S01]  /*5600*/  ISETP.NE.AND P0, PT, R6, 0x9, PT ;  /* 0x000000090600780c */ /* 0x000fe20003f05270 */
[----:B------:R-:W-:Y:S01]  /*5610*/  UMOV UR16, 0x0 ;  /* 0x0000000000107882 */ /* 0x000fe20000000000 */
[----:B------:R-:W-:-:S02]  /*5620*/  UMOV UR17, 0x10000000 ;  /* 0x1000000000117882 */ /* 0x000fc40000000000 */
[----:B------:R-:W-:Y:S01]  /*5630*/  SEL R14, RZ, 0x1, P0 ;  /* 0x00000001ff0e7807 */ /* 0x000fe20000000000 */
[----:B------:R-:W-:Y:S01]  /*5640*/  UIADD3 UR8, UR8, 0x180, URZ ;  /* 0x0000018008087890 */ /* 0x000fe2000fffe03f */
[----:B------:R-:W-:Y:S02]  /*5650*/  SEL R6, R6, RZ, P0 ;  /* 0x000000ff06067207 */ /* 0x000fe40000000000 */
[----:B------:R-:W-:-:S03]  /*5660*/  LOP3.LUT R5, R5, R14, RZ, 0x3c, !PT ;  /* 0x0000000e05057212 */ /* 0x000fc600078e3cff */
[----:B------:R-:W-:-:S03]  /*5670*/  UIADD3 UR22, UR11, 0x24180, URZ ;  /* 0x000241800b167890 */ /* 0x000fc6000fffe03f */
[----:B------:R-:W-:Y:S02]  /*5680*/  UMOV UR11, UR23 ;  /* 0x00000017000b7c82 */ /* 0x000fe40008000000 */
[----:B------:R0:W-:Y:S02]  /*5690*/  UTMALDG.3D.MULTICAST [UR8], [UR14], UR20, desc[UR16] ;  /* 0x000010080e0073b4 */ /* 0x0001e40008011814 */
[----:B0-----:R-:W-:Y:S01]  /*56a0*/  UMOV UR8, UR22 ;  /* 0x0000001600087c82 */ /* 0x001fe20008000000 */
[----:B------:R-:W-:Y:S02]  /*56b0*/  UMOV UR11, UR24 ;  /* 0x00000018000b7c82 */ /* 0x000fe40008000000 */
[----:B------:R0:W-:Y:S02]  /*56c0*/  UTMALDG.3D.MULTICAST [UR8], [UR32], UR30, desc[UR16] ;  /* 0x00001008200073b4 */ /* 0x0001e4000801181e */
[----:B0-----:R-:W-:Y:S05]  /*56d0*/  @P1 BRA `(.L_x_111) ;  /* 0xfffffffc00381947 */ /* 0x001fea000383ffff */
.L_x_108:
[----:B------:R-:W-:Y:S05]  /*56e0*/  BSYNC B1 ;  /* 0x0000000000017941 */ /* 0x000fea0003800000 */
.L_x_107:
[----:B------:R-:W-:Y:S01]  /*56f0*/  LOP3.LUT P1, RZ, R10, 0xff, RZ, 0xc0, !PT ;  /* 0x000000ff0aff7812 */ /* 0x000fe2000782c0ff */
[C---:B------:R-:W-:Y:S01]  /*5700*/  IMAD.IADD R12, R3.reuse, 0x1, R12 ;  /* 0x00000001030c7824 */ /* 0x040fe200078e020c */
[----:B------:R-:W-:Y:S01]  /*5710*/  ULDC.64 UR8, c[0x0][0x650] ;  /* 0x0001940000087ab9 */ /* 0x000fe20000000a00 */
[C---:B------:R-:W-:Y:S01]  /*5720*/  ISETP.GE.U32.AND P2, PT, R3.reuse, 0x9, PT ;  /* 0x000000090300780c */ /* 0x040fe20003f46070 */
[----:B------:R-:W-:Y:S01]  /*5730*/  BSSY B1, `(.L_x_112) ;  /* 0x000006a000017945 */ /* 0x000fe20003800000 */
[----:B------:R-:W-:Y:S01]  /*5740*/  IMAD.MOV.U32 R11, RZ, RZ, -0x1 ;  /* 0xffffffffff0b7424 */ /* 0x000fe200078e00ff */
[----:B------:R-:W-:Y:S01]  /*5750*/  ISETP.GT.U32.AND P0, PT, R12, 0x8, PT ;  /* 0x000000080c00780c */ /* 0x000fe20003f04070 */
[----:B------:R-:W-:Y:S01]  /*5760*/  IMAD.MOV.U32 R20, RZ, RZ, -0x1 ;  /* 0xffffffffff147424 */ /* 0x000fe200078e00ff */
[----:B------:R-:W-:Y:S01]  /*5770*/  PRMT R10, RZ, 0x7610, R10 ;  /* 0x00007610ff0a7816 */ /* 0x000fe2000000000a */
[----:B------:R-:W-:Y:S01]  /*5780*/  IMAD.MOV.U32 R13, RZ, RZ, -0x1 ;  /* 0xffffffffff0d7424 */ /* 0x000fe200078e00ff */
[----:B------:R-:W-:-:S03]  /*5790*/  ISETP.LT.U32.AND P0, PT, R3, 0x9, P0 ;  /* 0x000000090300780c */ /* 0x000fc60000701070 */
[----:B------:R-:W0:Y:S01]  /*57a0*/  @P1 S2R R5, SR_CgaCtaId ;  /* 0x0000000000051919 */ /* 0x000e220000008800 */
[----:B------:R-:W-:-:S04]  /*57b0*/  @P1 MOV R4, 0x400 ;  /* 0x0000040000041802 */ /* 0x000fc80000000f00 */
[----:B0-----:R-:W-:Y:S01]  /*57c0*/  @P1 LEA R6, R5, R4, 0x18 ;  /* 0x0000000405061211 */ /* 0x001fe200078ec0ff */
[----:B------:R-:W-:-:S03]  /*57d0*/  IMAD.WIDE.U32 R4, R12, 0x38e38e39, RZ ;  /* 0x38e38e390c047825 */ /* 0x000fc600078e00ff */
[----:B------:R0:W-:Y:S01]  /*57e0*/  @P1 SYNCS.ARRIVE.TRANS64.A1T0 RZ, [R6+URZ+0xa8], RZ ;  /* 0x0000a8ff06ff19a7 */ /* 0x0001e2000810003f */
[----:B------:R-:W-:Y:S02]  /*57f0*/  IADD3 R16, P1, R16, UR26, RZ ;  /* 0x0000001a10107c10 */ /* 0x000fe4000ff3e0ff */
[----:B------:R-:W-:Y:S02]  /*5800*/  SHF.R.U32.HI R7, RZ, 0x1, R5 ;  /* 0x00000001ff077819 */ /* 0x000fe40000011605 */
[----:B------:R-:W-:Y:S02]  /*5810*/  SEL R5, RZ, 0x1, !P0 ;  /* 0x00000001ff057807 */ /* 0x000fe40004000000 */
[----:B------:R-:W-:Y:S01]  /*5820*/  IADD3.X R17, R17, UR21, RZ, P1, !PT ;  /* 0x0000001511117c10 */ /* 0x000fe20008ffe4ff */
[----:B------:R-:W-:Y:S01]  /*5830*/  IMAD R12, R7, -0x9, R12 ;  /* 0xfffffff7070c7824 */ /* 0x000fe200078e020c */
[----:B------:R-:W-:Y:S02]  /*5840*/  ISETP.GE.U32.AND P0, PT, R16, UR8, PT ;  /* 0x0000000810007c0c */ /* 0x000fe4000bf06070 */
[----:B------:R-:W-:-:S02]  /*5850*/  LOP3.LUT R0, R0, R5, RZ, 0x3c, !PT ;  /* 0x0000000500007212 */ /* 0x000fc400078e3cff */
[----:B------:R-:W-:Y:S02]  /*5860*/  ISETP.GE.U32.AND.EX P0, PT, R17, UR9, PT, P0 ;  /* 0x0000000911007c0c */ /* 0x000fe4000bf06100 */
[----:B------:R-:W-:Y:S02]  /*5870*/  @P2 LOP3.LUT R0, R0, 0x1, R7, 0x78, !PT ;  /* 0x0000000100002812 */ /* 0x000fe400078e7807 */
[----:B------:R-:W-:-:S09]  /*5880*/  PRMT R4, RZ, 0x7610, R4 ;  /* 0x00007610ff047816 */ /* 0x000fd20000000004 */
[----:B0-----:R-:W-:Y:S05]  /*5890*/  @P0 BRA `(.L_x_113) ;  /* 0x00000004004c0947 */ /* 0x001fea0003800000 */
[----:B------:R-:W0:Y:S01]  /*58a0*/  S2R R14, SR_CTAID.X ;  /* 0x00000000000e7919 */ /* 0x000e220000002500 */
[----:B------:R-:W-:Y:S01]  /*58b0*/  ULDC.64 UR8, c[0x0][0x628] ;  /* 0x00018a0000087ab9 */ /* 0x000fe20000000a00 */
[----:B------:R-:W1:Y:S01]  /*58c0*/  LDC R15, c[0x0][0x144] ;  /* 0x00005100ff0f7b82 */ /* 0x000e620000000800 */
[----:B------:R-:W-:Y:S01]  /*58d0*/  ISETP.NE.U32.AND P0, PT, RZ, UR8, PT ;  /* 0x00000008ff007c0c */ /* 0x000fe2000bf05070 */
[----:B------:R-:W2:Y:S01]  /*58e0*/  S2R R11, SR_CTAID.Y ;  /* 0x00000000000b7919 */ /* 0x000ea20000002600 */
[----:B------:R-:W-:Y:S01]  /*58f0*/  ULDC UR10, c[0x0][0x150] ;  /* 0x00005400000a7ab9 */ /* 0x000fe20000000800 */
[----:B------:R-:W-:Y:S01]  /*5900*/  ULDC UR11, c[0x0][0x630] ;  /* 0x00018c00000b7ab9 */ /* 0x000fe20000000800 */
[----:B------:R-:W-:Y:S01]  /*5910*/  ISETP.NE.AND.EX P0, PT, RZ, UR9, PT, P0 ;  /* 0x00000009ff007c0c */ /* 0x000fe2000bf05300 */
[----:B------:R-:W-:Y:S01]  /*5920*/  IMAD.MOV.U32 R4, RZ, RZ, R16 ;  /* 0x000000ffff047224 */ /* 0x000fe200078e0010 */
[----:B0-----:R-:W-:-:S05]  /*5930*/  I2FP.F32.U32 R5, R14 ;  /* 0x0000000e00057245 */ /* 0x001fca0000201000 */
[----:B------:R-:W-:Y:S01]  /*5940*/  FMUL R20, R5, UR10 ;  /* 0x0000000a05147c20 */ /* 0x000fe20008400000 */
[----:B------:R-:W-:-:S05]  /*5950*/  IMAD.MOV.U32 R5, RZ, RZ, R17 ;  /* 0x000000ffff057224 */ /* 0x000fca00078e0011 */
[----:B--2---:R-:W-:Y:S05]  /*5960*/  @!P0 BRA `(.L_x_114) ;  /* 0x0000000000288947 */ /* 0x004fea0003800000 */
[----:B------:R-:W-:Y:S02]  /*5970*/  ULDC UR10, c[0x0][0x634] ;  /* 0x00018d00000a7ab9 */ /* 0x000fe40000000800 */
[----:B------:R-:W-:-:S05]  /*5980*/  IADD3 R5, P0, R16, UR10, RZ ;  /* 0x0000000a10057c10 */ /* 0x000fca000ff1e0ff */
[----:B------:R-:W-:-:S04]  /*5990*/  IMAD.X R13, RZ, RZ, R17, P0 ;  /* 0x000000ffff0d7224 */ /* 0x000fc800000e0611 */
[----:B------:R-:W-:-:S04]  /*59a0*/  IMAD.WIDE.U32 R6, R13, UR8, RZ ;  /* 0x000000080d067c25 */ /* 0x000fc8000f8e00ff */
[----:B------:R-:W-:-:S04]  /*59b0*/  IMAD.WIDE.U32 R6, P0, R5, UR9, R6 ;  /* 0x0000000905067c25 */ /* 0x000fc8000f800006 */
[----:B------:R-:W-:-:S04]  /*59c0*/  IMAD.WIDE.U32 R4, R5, UR8, RZ ;  /* 0x0000000805047c25 */ /* 0x000fc8000f8e00ff */
[----:B------:R-:W-:Y:S01]  /*59d0*/  IMAD.MOV.U32 R4, RZ, RZ, R7 ;  /* 0x000000ffff047224 */ /* 0x000fe200078e0007 */
[----:B------:R-:W-:Y:S01]  /*59e0*/  IADD3 RZ, P1, R5, R6, RZ ;  /* 0x0000000605ff7210 */ /* 0x000fe20007f3e0ff */
[----:B------:R-:W-:-:S04]  /*59f0*/  IMAD.X R5, RZ, RZ, RZ, P0 ;  /* 0x000000ffff057224 */ /* 0x000fc800000e06ff */
[----:B------:R-:W-:-:S08]  /*5a00*/  IMAD.WIDE.U32.X R4, R13, UR9, R4, P1 ;  /* 0x000000090d047c25 */ /* 0x000fd000088e0404 */
.L_x_114:
[--C-:B------:R-:W-:Y:S01]  /*5a10*/  SHF.R.U64 R13, R4, UR11, R5.reuse ;  /* 0x0000000b040d7c19 */ /* 0x100fe20008001205 */
[----:B------:R-:W0:Y:S01]  /*5a20*/  F2I.U32.TRUNC.NTZ R20, R20 ;  /* 0x0000001400147305 */ /* 0x000e22000020f000 */
[----:B------:R-:W-:Y:S01]  /*5a30*/  SHF.R.U32.HI R4, RZ, UR11, R5 ;  /* 0x0000000bff047c19 */ /* 0x000fe20008011605 */
[----:B------:R-:W-:Y:S01]  /*5a40*/  ULDC.64 UR8, c[0x0][0x620] ;  /* 0x0001880000087ab9 */ /* 0x000fe20000000a00 */
[----:B------:R-:W-:Y:S01]  /*5a50*/  IADD3 R7, P0, RZ, -R13, RZ ;  /* 0x8000000dff077210 */ /* 0x000fe20007f1e0ff */
[----:B------:R-:W-:Y:S01]  /*5a60*/  ULDC.64 UR10, c[0x0][0x640] ;  /* 0x00019000000a7ab9 */ /* 0x000fe20000000a00 */
[----:B------:R-:W2:Y:S03]  /*5a70*/  LDC R22, c[0x0][0x148] ;  /* 0x00005200ff167b82 */ /* 0x000ea60000000800 */
[----:B------:R-:W-:Y:S01]  /*5a80*/  IMAD.X R4, RZ, RZ, ~R4, P0 ;  /* 0x000000ffff047224 */ /* 0x000fe200000e0e04 */
[----:B------:R-:W-:-:S03]  /*5a90*/  ISETP.NE.U32.AND P0, PT, RZ, UR10, PT ;  /* 0x0000000aff007c0c */ /* 0x000fc6000bf05070 */
[----:B------:R-:W-:Y:S01]  /*5aa0*/  IMAD R6, R4, UR8, RZ ;  /* 0x0000000804067c24 */ /* 0x000fe2000f8e02ff */
[----:B------:R-:W-:Y:S01]  /*5ab0*/  ISETP.NE.AND.EX P0, PT, RZ, UR11, PT, P0 ;  /* 0x0000000bff007c0c */ /* 0x000fe2000bf05300 */
[----:B------:R-:W-:Y:S01]  /*5ac0*/  IMAD.WIDE.U32 R4, R7, UR8, R16 ;  /* 0x0000000807047c25 */ /* 0x000fe2000f8e0010 */
[----:B------:R-:W-:-:S03]  /*5ad0*/  ULDC UR8, c[0x0][0x618] ;  /* 0x0001860000087ab9 */ /* 0x000fc60000000800 */
[----:B------:R-:W-:Y:S01]  /*5ae0*/  IMAD R7, R7, UR9, R6 ;  /* 0x0000000907077c24 */ /* 0x000fe2000f8e0206 */
[----:B------:R-:W-:Y:S01]  /*5af0*/  ULDC UR9, c[0x0][0x154] ;  /* 0x0000550000097ab9 */ /* 0x000fe20000000800 */
[----:B0-----:R-:W-:Y:S02]  /*5b00*/  IMAD.MOV R6, RZ, RZ, -R20 ;  /* 0x000000ffff067224 */ /* 0x001fe400078e0a14 */
[----:B------:R-:W-:Y:S02]  /*5b10*/  IMAD.IADD R5, R5, 0x1, R7 ;  /* 0x0000000105057824 */ /* 0x000fe400078e0207 */
[----:B-1----:R-:W-:Y:S01]  /*5b20*/  IMAD R14, R15, R6, R14 ;  /* 0x000000060f0e7224 */ /* 0x002fe200078e020e */
[----:B------:R-:W-:Y:S02]  /*5b30*/  I2FP.F32.U32 R6, R11 ;  /* 0x0000000b00067245 */ /* 0x000fe40000201000 */
[--C-:B------:R-:W-:Y:S02]  /*5b40*/  SHF.R.U64 R15, R4, UR8, R5.reuse ;  /* 0x00000008040f7c19 */ /* 0x100fe40008001205 */
[----:B------:R-:W-:Y:S01]  /*5b50*/  SHF.R.U32.HI R4, RZ, UR8, R5 ;  /* 0x00000008ff047c19 */ /* 0x000fe20008011605 */
[----:B------:R-:W-:Y:S01]  /*5b60*/  FMUL R6, R6, UR9 ;  /* 0x0000000906067c20 */ /* 0x000fe20008400000 */
[----:B------:R-:W-:-:S02]  /*5b70*/  ULDC UR8, c[0x0][0x608] ;  /* 0x0001820000087ab9 */ /* 0x000fc40000000800 */
[--C-:B------:R-:W-:Y:S01]  /*5b80*/  SHF.R.U64 R21, R15, UR8, R4.reuse ;  /* 0x000000080f157c19 */ /* 0x100fe20008001204 */
[----:B------:R0:W1:Y:S01]  /*5b90*/  F2I.U32.TRUNC.NTZ R24, R6 ;  /* 0x0000000600187305 */ /* 0x000062000020f000 */
[----:B------:R-:W-:Y:S01]  /*5ba0*/  SHF.R.U32.HI R4, RZ, UR8, R4 ;  /* 0x00000008ff047c19 */ /* 0x000fe20008011604 */
[----:B------:R-:W-:-:S03]  /*5bb0*/  ULDC UR8, c[0x0][0x658] ;  /* 0x0001960000087ab9 */ /* 0x000fc60000000800 */
[--C-:B------:R-:W-:Y:S02]  /*5bc0*/  SHF.R.U64 R20, R21, UR8, R4.reuse ;  /* 0x0000000815147c19 */ /* 0x100fe40008001204 */
[----:B------:R-:W-:-:S03]  /*5bd0*/  SHF.R.U32.HI R23, RZ, UR8, R4 ;  /* 0x00000008ff177c19 */ /* 0x000fc60008011604 */
[----:B------:R-:W-:Y:S02]  /*5be0*/  IMAD.MOV.U32 R4, RZ, RZ, R20 ;  /* 0x000000ffff047224 */ /* 0x000fe400078e0014 */
[----:B------:R-:W-:Y:S01]  /*5bf0*/  IMAD.MOV.U32 R5, RZ, RZ, R23 ;  /* 0x000000ffff057224 */ /* 0x000fe200078e0017 */
[----:B0-----:R-:W-:Y:S06]  /*5c00*/  @!P0 BRA `(.L_x_115) ;  /* 0x0000000000288947 */ /* 0x001fec0003800000 */
        /* <DEDUP_REMOVED lines=10> */
.L_x_115:
[----:B------:R-:W-:Y:S01]  /*5cb0*/  ISETP.NE.AND P0, PT, R2, 0x1, PT ;  /* 0x000000010200780c */ /* 0x000fe20003f05270 */
[----:B------:R-:W-:Y:S01]  /*5cc0*/  ULDC UR8, c[0x0][0x648] ;  /* 0x0001920000087ab9 */ /* 0x000fe20000000800 */
[----:B-1----:R-:W-:Y:S01]  /*5cd0*/  IMAD.MOV R24, RZ, RZ, -R24 ;  /* 0x000000ffff187224 */ /* 0x002fe200078e0a18 */
[----:B------:R-:W-:Y:S01]  /*5ce0*/  SHF.R.U64 R4, R4, UR8, R5 ;  /* 0x0000000804047c19 */ /* 0x000fe20008001205 */
[----:B------:R-:W-:Y:S01]  /*5cf0*/  ULDC UR8, c[0x0][0x638] ;  /* 0x00018e0000087ab9 */ /* 0x000fe20000000800 */
[----:B------:R-:W-:Y:S01]  /*5d00*/  LOP3.LUT R21, R21, UR13, RZ, 0xc0, !PT ;  /* 0x0000000d15157c12 */ /* 0x000fe2000f8ec0ff */
[----:B------:R-:W-:Y:S02]  /*5d10*/  ULDC UR9, c[0x0][0x610] ;  /* 0x0001840000097ab9 */ /* 0x000fe40000000800 */
[----:B------:R-:W-:Y:S02]  /*5d20*/  IMAD.MOV R5, RZ, RZ, -R4 ;  /* 0x000000ffff057224 */ /* 0x000fe400078e0a04 */
[----:B------:R-:W-:-:S02]  /*5d30*/  IMAD R21, R4, UR5, R21 ;  /* 0x0000000504157c24 */ /* 0x000fc4000f8e0215 */
[----:B------:R-:W-:Y:S01]  /*5d40*/  IMAD R20, R5, UR8, R20 ;  /* 0x0000000805147c24 */ /* 0x000fe2000f8e0214 */
[----:B------:R-:W-:Y:S01]  /*5d50*/  ULDC UR8, c[0x0][0x600] ;  /* 0x0001800000087ab9 */ /* 0x000fe20000000800 */
[----:B--2---:R-:W-:Y:S01]  /*5d60*/  @P0 IMAD R14, R22, R24, R11 ;  /* 0x00000018160e0224 */ /* 0x004fe200078e020b */
[----:B------:R-:W-:Y:S01]  /*5d70*/  LOP3.LUT R11, R15, UR4, RZ, 0xc0, !PT ;  /* 0x000000040f0b7c12 */ /* 0x000fe2000f8ec0ff */
[----:B------:R-:W-:Y:S02]  /*5d80*/  IMAD.MOV.U32 R4, RZ, RZ, 0x1 ;  /* 0x00000001ff047424 */ /* 0x000fe400078e00ff */
[----:B------:R-:W-:Y:S02]  /*5d90*/  IMAD R14, R21, UR9, R14 ;  /* 0x00000009150e7c24 */ /* 0x000fe4000f8e020e */
[----:B------:R-:W-:-:S05]  /*5da0*/  IMAD R11, R20, UR8, R11 ;  /* 0x00000008140b7c24 */ /* 0x000fca000f8e020b */
[----:B------:R-:W-:Y:S02]  /*5db0*/  SEL R20, R11, R14, !P0 ;  /* 0x0000000e0b147207 */ /* 0x000fe40004000000 */
[----:B------:R-:W-:-:S07]  /*5dc0*/  SEL R11, R14, R11, !P0 ;  /* 0x0000000b0e0b7207 */ /* 0x000fce0004000000 */
.L_x_113:
[----:B------:R-:W-:Y:S05]  /*5dd0*/  BSYNC B1 ;  /* 0x0000000000017941 */ /* 0x000fea0003800000 */
.L_x_112:
[----:B------:R-:W-:-:S13]  /*5de0*/  LOP3.LUT P0, RZ, R4, 0xff, RZ, 0xc0, !PT ;  /* 0x000000ff04ff7812 */ /* 0x000fda000780c0ff */
[----:B------:R-:W-:Y:S05]  /*5df0*/  @P0 BRA `(.L_x_116) ;  /* 0xfffffff400380947 */ /* 0x000fea000383ffff */
[----:B------:R-:W-:Y:S05]  /*5e00*/  BSYNC B0 ;  /* 0x0000000000007941 */ /* 0x000fea0003800000 */
.L_x_105:
[----:B------:R-:W-:-:S03]  /*5e10*/  UMOV UR8, 0xffffffff ;  /* 0xffffffff00087882 */ /* 0x000fc60000000000 */
[----:B------:R-:W-:Y:S05]  /*5e20*/  BRA.DIV UR8, `(.L_x_117) ;  /* 0x0000000608c87947 */ /* 0x000fea000b800000 */
[----:B------:R-:W-:-:S13]  /*5e30*/  ELECT P6, URZ, PT ;  /* 0x00000000003f782f */ /* 0x000fda00038c0000 */
.L_x_136:
[----:B------:R-:W-:Y:S04]  /*5e40*/  BSSY B0, `(.L_x_118) ;  /* 0x0000058000007945 */ /* 0x000fe80003800000 */
[----:B------:R-:W-:Y:S05]  /*5e50*/  @!P6 BRA `(.L_x_119) ;  /* 0x000000040058e947 */ /* 0x000fea0003800000 */
[----:B------:R-:W-:-:S04]  /*5e60*/  LOP3.LUT R19, R19, 0x2, RZ, 0xfc, !PT ;  /* 0x0000000213137812 */ /* 0x000fc800078efcff */
[----:B------:R-:W-:-:S13]  /*5e70*/  ISETP.NE.AND P0, PT, R19, 0x3, PT ;  /* 0x000000031300780c */ /* 0x000fda0003f05270 */
[----:B------:R-:W-:Y:S05]  /*5e80*/  @!P0 BRA `(.L_x_120) ;  /* 0x0000000000048947 */ /* 0x000fea0003800000 */
[----:B------:R-:W-:Y:S01]  /*5e90*/  BPT.TRAP 0x1 ;  /* 0x000000040000795c */ /* 0x000fe20000300000 */
.L_x_120:
[----:B------:R-:W0:Y:S01]  /*5ea0*/  S2R R3, SR_CgaCtaId ;  /* 0x0000000000037919 */ /* 0x000e220000008800 */
[----:B------:R-:W-:-:S04]  /*5eb0*/  MOV R2, 0x400 ;  /* 0x0000040000027802 */ /* 0x000fc80000000f00 */
[----:B0-----:R-:W-:Y:S02]  /*5ec0*/  LEA R3, R3, R2, 0x18 ;  /* 0x0000000203037211 */ /* 0x001fe400078ec0ff */
[----:B------:R-:W-:-:S03]  /*5ed0*/  SHF.L.U32 R2, R0, 0x1f, RZ ;  /* 0x0000001f00027819 */ /* 0x000fc600000006ff */
[----:B------:R-:W-:-:S04]  /*5ee0*/  VIADD R3, R3, 0x48 ;  /* 0x0000004803037836 */ /* 0x000fc80000000000 */
[C---:B------:R-:W-:Y:S02]  /*5ef0*/  IMAD R7, R12.reuse, 0x8, R3 ;  /* 0x000000080c077824 */ /* 0x040fe400078e0203 */
[----:B------:R-:W-:Y:S02]  /*5f00*/  VIADD R12, R12, 0x1 ;  /* 0x000000010c0c7836 */ /* 0x000fe40000000000 */
[----:B------:R-:W0:Y:S03]  /*5f10*/  SYNCS.PHASECHK.TRANS64.TRYWAIT P0, [R7+URZ], R2 ;  /* 0x00000002070075a7 */ /* 0x000e26000800017f */
[----:B------:R-:W-:-:S04]  /*5f20*/  ISETP.NE.AND P1, PT, R12, 0x9, PT ;  /* 0x000000090c00780c */ /* 0x000fc80003f25270 */
[----:B------:R-:W-:Y:S02]  /*5f30*/  SEL R5, RZ, 0x1, P1 ;  /* 0x00000001ff057807 */ /* 0x000fe40000800000 */
[----:B------:R-:W-:Y:S02]  /*5f40*/  SEL R12, R12, RZ, P1 ;  /* 0x000000ff0c0c7207 */ /* 0x000fe40000800000 */
[----:B------:R-:W-:-:S03]  /*5f50*/  LOP3.LUT R5, R0, R5, RZ, 0x3c, !PT ;  /* 0x0000000500057212 */ /* 0x000fc600078e3cff */
[----:B------:R-:W-:Y:S01]  /*5f60*/  IMAD R9, R12, 0x8, R3 ;  /* 0x000000080c097824 */ /* 0x000fe200078e0203 */
[----:B------:R-:W-:Y:S01]  /*5f70*/  SHF.L.U32 R4, R5, 0x1f, RZ ;  /* 0x0000001f05047819 */ /* 0x000fe200000006ff */
[----:B0-----:R-:W-:Y:S06]  /*5f80*/  @!P0 BRA `(.L_x_121) ;  /* 0x0000000400908947 */ /* 0x001fec0003800000 */
.L_x_137:
[----:B------:R-:W1:Y:S01]  /*5f90*/  SYNCS.PHASECHK.TRANS64.TRYWAIT P0, [R9+URZ], R4 ;  /* 0x00000004090075a7 */ /* 0x000e62000800017f */
[----:B------:R-:W-:-:S05]  /*5fa0*/  VIADD R0, R12, 0x1 ;  /* 0x000000010c007836 */ /* 0x000fca0000000000 */
[----:B------:R-:W-:-:S04]  /*5fb0*/  ISETP.NE.AND P1, PT, R0, 0x9, PT ;  /* 0x000000090000780c */ /* 0x000fc80003f25270 */
[----:B0-----:R-:W-:Y:S02]  /*5fc0*/  SEL R2, RZ, 0x1, P1 ;  /* 0x00000001ff027807 */ /* 0x001fe40000800000 */
[----:B------:R-:W-:Y:S02]  /*5fd0*/  SEL R0, R0, RZ, P1 ;  /* 0x000000ff00007207 */ /* 0x000fe40000800000 */
[----:B------:R-:W-:-:S03]  /*5fe0*/  LOP3.LUT R7, R5, R2, RZ, 0x3c, !PT ;  /* 0x0000000205077212 */ /* 0x000fc600078e3cff */
[----:B------:R-:W-:Y:S01]  /*5ff0*/  IMAD R6, R0, 0x8, R3 ;  /* 0x0000000800067824 */ /* 0x000fe200078e0203 */
[----:B------:R-:W-:Y:S01]  /*6000*/  SHF.L.U32 R5, R7, 0x1f, RZ ;  /* 0x0000001f07057819 */ /* 0x000fe200000006ff */
[----:B-1----:R-:W-:Y:S06]  /*6010*/  @!P0 BRA `(.L_x_122) ;  /* 0x0000000400808947 */ /* 0x002fec0003800000 */
.L_x_138:
[----:B------:R-:W1:Y:S01]  /*6020*/  SYNCS.PHASECHK.TRANS64.TRYWAIT P0, [R6+URZ], R5 ;  /* 0x00000005060075a7 */ /* 0x000e62000800017f */
[----:B------:R-:W-:-:S05]  /*6030*/  VIADD R0, R0, 0x1 ;  /* 0x0000000100007836 */ /* 0x000fca0000000000 */
[----:B------:R-:W-:-:S04]  /*6040*/  ISETP.NE.AND P1, PT, R0, 0x9, PT ;  /* 0x000000090000780c */ /* 0x000fc80003f25270 */
[----:B------:R-:W-:Y:S02]  /*6050*/  SEL R2, RZ, 0x1, P1 ;  /* 0x00000001ff027807 */ /* 0x000fe40000800000 */
[----:B------:R-:W-:Y:S02]  /*6060*/  SEL R0, R0, RZ, P1 ;  /* 0x000000ff00007207 */ /* 0x000fe40000800000 */
[----:B------:R-:W-:-:S03]  /*6070*/  LOP3.LUT R7, R7, R2, RZ, 0x3c, !PT ;  /* 0x0000000207077212 */ /* 0x000fc600078e3cff */
[----:B0-----:R-:W-:Y:S01]  /*6080*/  IMAD R9, R0, 0x8, R3 ;  /* 0x0000000800097824 */ /* 0x001fe200078e0203 */
[----:B------:R-:W-:Y:S01]  /*6090*/  SHF.L.U32 R4, R7, 0x1f, RZ ;  /* 0x0000001f07047819 */ /* 0x000fe200000006ff */
[----:B-1----:R-:W-:Y:S06]  /*60a0*/  @!P0 BRA `(.L_x_123) ;  /* 0x0000000400708947 */ /* 0x002fec0003800000 */
.L_x_139:
        /* <DEDUP_REMOVED lines=9> */
.L_x_140:
        /* <DEDUP_REMOVED lines=9> */
.L_x_141:
        /* <DEDUP_REMOVED lines=9> */
.L_x_142:
        /* <DEDUP_REMOVED lines=9> */
.L_x_143:
[----:B------:R-:W1:Y:S01]  /*62f0*/  SYNCS.PHASECHK.TRANS64.TRYWAIT P0, [R9+URZ], R4 ;  /* 0x00000004090075a7 */ /* 0x000e62000800017f */
[----:B------:R-:W-:-:S05]  /*6300*/  VIADD R0, R0, 0x1 ;  /* 0x0000000100007836 */ /* 0x000fca0000000000 */
[----:B------:R-:W-:-:S04]  /*6310*/  ISETP.NE.AND P1, PT, R0, 0x9, PT ;  /* 0x000000090000780c */ /* 0x000fc80003f25270 */
[----:B------:R-:W-:Y:S02]  /*6320*/  SEL R2, RZ, 0x1, P1 ;  /* 0x00000001ff027807 */ /* 0x000fe40000800000 */
[----:B------:R-:W-:Y:S02]  /*6330*/  SEL R0, R0, RZ, P1 ;  /* 0x000000ff00007207 */ /* 0x000fe40000800000 */
[----:B------:R-:W-:Y:S01]  /*6340*/  LOP3.LUT R2, R7, R2, RZ, 0x3c, !PT ;  /* 0x0000000207027212 */ /* 0x000fe200078e3cff */
[----:B-1----:R-:W-:Y:S06]  /*6350*/  @!P0 BRA `(.L_x_128) ;  /* 0x0000000400288947 */ /* 0x002fec0003800000 */
.L_x_144:
[----:B------:R-:W-:Y:S01]  /*6360*/  IMAD R3, R0, 0x8, R3 ;  /* 0x0000000800037824 */ /* 0x000fe200078e0203 */
[----:B------:R-:W-:-:S07]  /*6370*/  SHF.L.U32 R0, R2, 0x1f, RZ ;  /* 0x0000001f02007819 */ /* 0x000fce00000006ff */
.L_x_129:
[----:B--2---:R2:W3:Y:S02]  /*6380*/  SYNCS.PHASECHK.TRANS64.TRYWAIT P0, [R3+URZ], R0 ;  /* 0x00000000030075a7 */ /* 0x0044e4000800017f */
[----:B---3--:R-:W-:Y:S05]  /*6390*/  @!P0 NANOSLEEP.SYNCS 0x989680 ;  /* 0x009896800000895d */ /* 0x008fea0003900000 */
[----:B------:R-:W3:Y:S02]  /*63a0*/  @!P0 SYNCS.PHASECHK.TRANS64 P0, [R3+URZ], R0 ;  /* 0x00000000030085a7 */ /* 0x000ee4000800007f */
[----:B---3--:R-:W-:Y:S05]  /*63b0*/  @!P0 BRA `(.L_x_129) ;  /* 0xfffffffc00f08947 */ /* 0x008fea000383ffff */
.L_x_119:
[----:B------:R-:W-:Y:S05]  /*63c0*/  BSYNC B0 ;  /* 0x0000000000007941 */ /* 0x000fea0003800000 */
.L_x_118:
[----:B------:R-:W-:Y:S05]  /*63d0*/  EXIT ;  /* 0x000000000000794d */ /* 0x000fea0003800000 */
.L_x_22:
[----:B---3--:R3:W4:Y:S02]  /*63e0*/  SYNCS.PHASECHK.TRANS64.TRYWAIT P1, [R3+URZ], R0 ;  /* 0x00000000030075a7 */ /* 0x008724000802017f */
[----:B----4-:R-:W-:Y:S05]  /*63f0*/  @!P1 NANOSLEEP.SYNCS 0x989680 ;  /* 0x009896800000995d */ /* 0x010fea0003900000 */
[----:B------:R-:W4:Y:S02]  /*6400*/  @!P1 SYNCS.PHASECHK.TRANS64 P1, [R3+URZ], R0 ;  /* 0x00000000030095a7 */ /* 0x000f24000802007f */
[----:B----4-:R-:W-:Y:S05]  /*6410*/  @!P1 BRA `(.L_x_22) ;  /* 0xfffffffc00f09947 */ /* 0x010fea000383ffff */
[----:B------:R-:W-:Y:S05]  /*6420*/  BRA `(.L_x_21) ;  /* 0xffffffb0006c7947 */ /* 0x000fea000383ffff */
.L_x_27:
[----:B-1----:R1:W2:Y:S02]  /*6430*/  SYNCS.PHASECHK.TRANS64.TRYWAIT P1, [R5+URZ], R4 ;  /* 0x00000004050075a7 */ /* 0x0022a4000802017f */
[----:B--2---:R-:W-:Y:S05]  /*6440*/  @!P1 NANOSLEEP.SYNCS 0x989680 ;  /* 0x009896800000995d */ /* 0x004fea0003900000 */
[----:B------:R-:W2:Y:S02]  /*6450*/  @!P1 SYNCS.PHASECHK.TRANS64 P1, [R5+URZ], R4 ;  /* 0x00000004050095a7 */ /* 0x000ea4000802007f */
[----:B--2---:R-:W-:Y:S05]  /*6460*/  @!P1 BRA `(.L_x_27) ;  /* 0xfffffffc00f09947 */ /* 0x004fea000383ffff */
[----:B------:R-:W-:Y:S05]  /*6470*/  BRA `(.L_x_26) ;  /* 0xffffffb4005c7947 */ /* 0x000fea000383ffff */
.L_x_106:
[----:B------:R-:W-:Y:S01]  /*6480*/  BSSY B1, `(.L_x_130) ;  /* 0x0000006000017945 */ /* 0x000fe20003800000 */
[----:B------:R-:W-:-:S07]  /*6490*/  IMAD.MOV.U32 R15, RZ, RZ, -0x1 ;  /* 0xffffffffff0f7424 */ /* 0x000fce00078e00ff */
[----:B------:R-:W-:Y:S05]  /*64a0*/  WARPSYNC.COLLECTIVE R15, `(.L_x_131) ;  /* 0x000000000f0c7348 */ /* 0x000fea0003c00000 */
[----:B------:R-:W-:Y:S02]  /*64b0*/  ELECT P6, UR62, PT ;  /* 0x00000000003e782f */ /* 0x000fe400038c0000 */
[----:B------:R-:W-:Y:S01]  /*64c0*/  MOV R14, UR62 ;  /* 0x0000003e000e7c02 */ /* 0x000fe20008000f00 */
[----:B------:R-:W-:Y:S10]  /*64d0*/  ENDCOLLECTIVE ;  /* 0x000000000000791b */ /* 0x000ff40003800000 */
.L_x_131:
[----:B------:R-:W-:Y:S05]  /*64e0*/  BSYNC B1 ;  /* 0x0000000000017941 */ /* 0x000fea0003800000 */
.L_x_130:
[----:B------:R-:W-:Y:S05]  /*64f0*/  BRA `(.L_x_132) ;  /* 0xffffffec00847947 */ /* 0x000fea000383ffff */
.L_x_109:
[----:B0-----:R0:W1:Y:S02]  /*6500*/  SYNCS.PHASECHK.TRANS64.TRYWAIT P0, [R14+URZ+0x48], R7 ;  /* 0x000048070e0075a7 */ /* 0x001064000800017f */
[----:B-1----:R-:W-:Y:S05]  /*6510*/  @!P0 NANOSLEEP.SYNCS 0x989680 ;  /* 0x009896800000895d */ /* 0x002fea0003900000 */
[----:B------:R-:W1:Y:S02]  /*6520*/  @!P0 SYNCS.PHASECHK.TRANS64 P0, [R14+URZ+0x48], R7 ;  /* 0x000048070e0085a7 */ /* 0x000e64000800007f */
[----:B-1----:R-:W-:Y:S05]  /*6530*/  @!P0 BRA `(.L_x_109) ;  /* 0xfffffffc00f08947 */ /* 0x002fea000383ffff */
[----:B------:R-:W-:Y:S05]  /*6540*/  BRA `(.L_x_133) ;  /* 0xffffffec00c07947 */ /* 0x000fea000383ffff */
.L_x_117:
[----:B------:R-:W-:Y:S01]  /*6550*/  BSSY B0, `(.L_x_134) ;  /* 0x0000006000007945 */ /* 0x000fe20003800000 */
[----:B------:R-:W-:-:S07]  /*6560*/  IMAD.MOV.U32 R15, RZ, RZ, -0x1 ;  /* 0xffffffffff0f7424 */ /* 0x000fce00078e00ff */
[----:B------:R-:W-:Y:S05]  /*6570*/  WARPSYNC.COLLECTIVE R15, `(.L_x_135) ;  /* 0x000000000f0c7348 */ /* 0x000fea0003c00000 */
[----:B------:R-:W-:Y:S02]  /*6580*/  ELECT P6, UR62, PT ;  /* 0x00000000003e782f */ /* 0x000fe400038c0000 */
[----:B------:R-:W-:Y:S01]  /*6590*/  MOV R14, UR62 ;  /* 0x0000003e000e7c02 */ /* 0x000fe20008000f00 */
[----:B------:R-:W-:Y:S10]  /*65a0*/  ENDCOLLECTIVE ;  /* 0x000000000000791b */ /* 0x000ff40003800000 */
.L_x_135:
[----:B------:R-:W-:Y:S05]  /*65b0*/  BSYNC B0 ;  /* 0x0000000000007941 */ /* 0x000fea0003800000 */
.L_x_134:
[----:B------:R-:W-:Y:S05]  /*65c0*/  BRA `(.L_x_136) ;  /* 0xfffffff8001c7947 */ /* 0x000fea000383ffff */
.L_x_121:
[----:B0-----:R0:W1:Y:S02]  /*65d0*/  SYNCS.PHASECHK.TRANS64.TRYWAIT P0, [R7+URZ], R2 ;  /* 0x00000002070075a7 */ /* 0x001064000800017f */
[----:B-1----:R-:W-:Y:S05]  /*65e0*/  @!P0 NANOSLEEP.SYNCS 0x989680 ;  /* 0x009896800000895d */ /* 0x002fea0003900000 */
[----:B------:R-:W1:Y:S02]  /*65f0*/  @!P0 SYNCS.PHASECHK.TRANS64 P0, [R7+URZ], R2 ;  /* 0x00000002070085a7 */ /* 0x000e64000800007f */
[----:B-1----:R-:W-:Y:S05]  /*6600*/  @!P0 BRA `(.L_x_121) ;  /* 0xfffffffc00f08947 */ /* 0x002fea000383ffff */
[----:B------:R-:W-:Y:S05]  /*6610*/  BRA `(.L_x_137) ;  /* 0xfffffff8005c7947 */ /* 0x000fea000383ffff */
.L_x_122:
[----:B0-----:R0:W1:Y:S02]  /*6620*/  SYNCS.PHASECHK.TRANS64.TRYWAIT P0, [R9+URZ], R4 ;  /* 0x00000004090075a7 */ /* 0x001064000800017f */
[----:B-1----:R-:W-:Y:S05]  /*6630*/  @!P0 NANOSLEEP.SYNCS 0x989680 ;  /* 0x009896800000895d */ /* 0x002fea0003900000 */
[----:B------:R-:W1:Y:S02]  /*6640*/  @!P0 SYNCS.PHASECHK.TRANS64 P0, [R9+URZ], R4 ;  /* 0x00000004090085a7 */ /* 0x000e64000800007f */
[----:B-1----:R-:W-:Y:S05]  /*6650*/  @!P0 BRA `(.L_x_122) ;  /* 0xfffffffc00f08947 */ /* 0x002fea000383ffff */
[----:B------:R-:W-:Y:S05]  /*6660*/  BRA `(.L_x_138) ;  /* 0xfffffff8006c7947 */ /* 0x000fea000383ffff */
.L_x_123:
[----:B0-----:R0:W1:Y:S02]  /*6670*/  SYNCS.PHASECHK.TRANS64.TRYWAIT P0, [R6+URZ], R5 ;  /* 0x00000005060075a7 */ /* 0x001064000800017f */
[----:B-1----:R-:W-:Y:S05]  /*6680*/  @!P0 NANOSLEEP.SYNCS 0x989680 ;  /* 0x009896800000895d */ /* 0x002fea0003900000 */
[----:B------:R-:W1:Y:S02]  /*6690*/  @!P0 SYNCS.PHASECHK.TRANS64 P0, [R6+URZ], R5 ;  /* 0x00000005060085a7 */ /* 0x000e64000800007f */
[----:B-1----:R-:W-:Y:S05]  /*66a0*/  @!P0 BRA `(.L_x_123) ;  /* 0xfffffffc00f08947 */ /* 0x002fea000383ffff */
[----:B------:R-:W-:Y:S05]  /*66b0*/  BRA `(.L_x_139) ;  /* 0xfffffff8007c7947 */ /* 0x000fea000383ffff */
.L_x_124:
[----:B0-----:R0:W1:Y:S02]  /*66c0*/  SYNCS.PHASECHK.TRANS64.TRYWAIT P0, [R9+URZ], R4 ;  /* 0x00000004090075a7 */ /* 0x001064000800017f */
[----:B-1----:R-:W-:Y:S05]  /*66d0*/  @!P0 NANOSLEEP.SYNCS 0x989680 ;  /* 0x009896800000895d */ /* 0x002fea0003900000 */
[----:B------:R-:W1:Y:S02]  /*66e0*/  @!P0 SYNCS.PHASECHK.TRANS64 P0, [R9+URZ], R4 ;  /* 0x00000004090085a7 */ /* 0x000e64000800007f */
[----:B-1----:R-:W-:Y:S05]  /*66f0*/  @!P0 BRA `(.L_x_124) ;  /* 0xfffffffc00f08947 */ /* 0x002fea000383ffff */
[----:B------:R-:W-:Y:S05]  /*6700*/  BRA `(.L_x_140) ;  /* 0xfffffff8008c7947 */ /* 0x000fea000383ffff */
.L_x_125:
[----:B0-----:R0:W1:Y:S02]  /*6710*/  SYNCS.PHASECHK.TRANS64.TRYWAIT P0, [R6+URZ], R5 ;  /* 0x00000005060075a7 */ /* 0x001064000800017f */
[----:B-1----:R-:W-:Y:S05]  /*6720*/  @!P0 NANOSLEEP.SYNCS 0x989680 ;  /* 0x009896800000895d */ /* 0x002fea0003900000 */
[----:B------:R-:W1:Y:S02]  /*6730*/  @!P0 SYNCS.PHASECHK.TRANS64 P0, [R6+URZ], R5 ;  /* 0x00000005060085a7 */ /* 0x000e64000800007f */
[----:B-1----:R-:W-:Y:S05]  /*6740*/  @!P0 BRA `(.L_x_125) ;  /* 0xfffffffc00f08947 */ /* 0x002fea000383ffff */
[----:B------:R-:W-:Y:S05]  /*6750*/  BRA `(.L_x_141) ;  /* 0xfffffff8009c7947 */ /* 0x000fea000383ffff */
.L_x_126:
[----:B0-----:R0:W1:Y:S02]  /*6760*/  SYNCS.PHASECHK.TRANS64.TRYWAIT P0, [R9+URZ], R4 ;  /* 0x00000004090075a7 */ /* 0x001064000800017f */
[----:B-1----:R-:W-:Y:S05]  /*6770*/  @!P0 NANOSLEEP.SYNCS 0x989680 ;  /* 0x009896800000895d */ /* 0x002fea0003900000 */
[----:B------:R-:W1:Y:S02]  /*6780*/  @!P0 SYNCS.PHASECHK.TRANS64 P0, [R9+URZ], R4 ;  /* 0x00000004090085a7 */ /* 0x000e64000800007f */
[----:B-1----:R-:W-:Y:S05]  /*6790*/  @!P0 BRA `(.L_x_126) ;  /* 0xfffffffc00f08947 */ /* 0x002fea000383ffff */
[----:B------:R-:W-:Y:S05]  /*67a0*/  BRA `(.L_x_142) ;  /* 0xfffffff800ac7947 */ /* 0x000fea000383ffff */
.L_x_127:
[----:B0-----:R0:W1:Y:S02]  /*67b0*/  SYNCS.PHASECHK.TRANS64.TRYWAIT P0, [R6+URZ], R5 ;  /* 0x00000005060075a7 */ /* 0x001064000800017f */
[----:B-1----:R-:W-:Y:S05]  /*67c0*/  @!P0 NANOSLEEP.SYNCS 0x989680 ;  /* 0x009896800000895d */ /* 0x002fea0003900000 */
[----:B------:R-:W1:Y:S02]  /*67d0*/  @!P0 SYNCS.PHASECHK.TRANS64 P0, [R6+URZ], R5 ;  /* 0x00000005060085a7 */ /* 0x000e64000800007f */
[----:B-1----:R-:W-:Y:S05]  /*67e0*/  @!P0 BRA `(.L_x_127) ;  /* 0xfffffffc00f08947 */ /* 0x002fea000383ffff */
[----:B------:R-:W-:Y:S05]  /*67f0*/  BRA `(.L_x_143) ;  /* 0xfffffff800bc7947 */ /* 0x000fea000383ffff */
.L_x_128:
[----:B-1----:R1:W2:Y:S02]  /*6800*/  SYNCS.PHASECHK.TRANS64.TRYWAIT P0, [R9+URZ], R4 ;  /* 0x00000004090075a7 */ /* 0x0022a4000800017f */
[----:B--2---:R-:W-:Y:S05]  /*6810*/  @!P0 NANOSLEEP.SYNCS 0x989680 ;  /* 0x009896800000895d */ /* 0x004fea0003900000 */
[----:B------:R-:W2:Y:S02]  /*6820*/  @!P0 SYNCS.PHASECHK.TRANS64 P0, [R9+URZ], R4 ;  /* 0x00000004090085a7 */ /* 0x000ea4000800007f */
[----:B--2---:R-:W-:Y:S05]  /*6830*/  @!P0 BRA `(.L_x_128) ;  /* 0xfffffffc00f08947 */ /* 0x004fea000383ffff */
[----:B------:R-:W-:Y:S05]  /*6840*/  BRA `(.L_x_144) ;  /* 0xfffffff800c47947 */ /* 0x000fea000383ffff */
.L_x_145:
[----:B------:R-:W-:-:S00]  /*6850*/  BRA `(.L_x_145) ;  /* 0xfffffffc00fc7947 */ /* 0x000fc0000383ffff */
[----:B------:R-:W-:-:S00]  /*6860*/  NOP ;  /* 0x0000000000007918 */ /* 0x000fc00000000000 */
        /* <DEDUP_REMOVED lines=9> */
.L_x_146:


//--------------------- .nv.global.init           --------------------------
	.section	.nv.global.init,"aw",@progbits
.nv.global.init:
	.type		$str$22,@object
	.size		$str$22,($str$23 - $str$22)
$str$22:
        /*0000*/ 	.byte	0x6b, 0x5f, 0x74, 0x69, 0x6c, 0x65, 0x5f, 0x63, 0x6f, 0x75, 0x6e, 0x74, 0x20, 0x3e, 0x3d, 0x20
        /*0010*/ 	.byte	0x31, 0x00
	.type		$str$23,@object
	.size		$str$23,(__unnamed_1 - $str$23)
$str$23:
        /*0012*/ 	.byte	0x2f, 0x74, 0x6d, 0x70, 0x2f, 0x63, 0x75, 0x74, 0x6c, 0x61, 0x73, 0x73, 0x5f, 0x73, 0x77, 0x65
        /*0022*/ 	.byte	0x65, 0x70, 0x5f, 0x73, 0x72, 0x63, 0x2f, 0x69, 0x6e, 0x63, 0x6c, 0x75, 0x64, 0x65, 0x2f, 0x63
        /*0032*/ 	.byte	0x75, 0x74, 0x6c, 0x61, 0x73, 0x73, 0x2f, 0x67, 0x65, 0x6d, 0x6d, 0x2f, 0x63, 0x6f, 0x6c, 0x6c
        /*0042*/ 	.byte	0x65, 0x63, 0x74, 0x69, 0x76, 0x65, 0x2f, 0x73, 0x6d, 0x39, 0x30, 0x5f, 0x6d, 0x6d, 0x61, 0x5f
        /*0052*/ 	.byte	0x74, 0x6d, 0x61, 0x5f, 0x67, 0x6d, 0x6d, 0x61, 0x5f, 0x73, 0x73, 0x5f, 0x77, 0x61, 0x72, 0x70
        /*0062*/ 	.byte	0x73, 0x70, 0x65, 0x63, 0x69, 0x61, 0x6c, 0x69, 0x7a, 0x65, 0x64, 0x2e, 0x68, 0x70, 0x70, 0x00
	.type		__unnamed_1,@object
	.size		__unnamed_1,(.L_0 - __unnamed_1)
__unnamed_1:
        /*0072*/ 	.byte	0x76, 0x6f, 0x69, 0x64, 0x20, 0x63, 0x75, 0x74, 0x6c, 0x61, 0x73, 0x73, 0x3a, 0x3a, 0x67, 0x65
        /* <DEDUP_REMOVED lines=181> */
        /*0bd2*/ 	.byte	0x74, 0x69, 0x74, 0x79, 0x5d, 0x00
.L_0:


//--------------------- .nv.shared._ZN7cutlass13device_kernelINS_4gemm6kernel13GemmUniversalIN4cute5tupleIJiiiiEEENS1_10collective13CollectiveMmaINS1_34MainloopSm90TmaGmmaWarpSpecializedILi9ENS5_IJNS4_1CILi2EEESB_NSA_ILi1EEEEEENS1_35KernelTmaWarpSpecializedCooperativeEEENS5_IJNSA_ILi128EEENSA_ILi64EEESH_EEENS_10bfloat16_tENS5_IJlSC_lEEESJ_SK_NS4_8TiledMMAINS4_8MMA_AtomIJNS4_4SM904GMMA27MMA_64x64x16_F32BF16BF16_SSILNSO_5MajorE0ELSQ_0ELNSO_7ScaleInE1ELSR_1EEEEEENS4_6LayoutINS5_IJSB_SC_SC_EEENS5_IJSC_NSA_ILi0EEESW_EEEEENS5_IJNS4_10UnderscoreESZ_SZ_EEEEENS4_23SM90_TMA_LOAD_MULTICASTENS4_14ComposedLayoutINS4_7SwizzleILi3ELi4ELi3EEENS4_18smem_ptr_flag_bitsILi16EEENSU_INS5_IJNSA_ILi8EEESH_EEENS5_IJSH_SC_EEEEEEEvNS4_8identityES12_S1C_vS1D_EENS_8epilogue10collective6detail29Sm90TmaWarpSpecializedAdapterINS1G_15DefaultEpilogueISJ_SK_SK_NS1F_6thread17LinearCombinationISJ_Li1EffLNS1K_9ScaleType4KindE0ELNS_15FloatRoundStyleE2ESJ_EENS1_15EpilogueDefaultEEEEEvvEEEEvNT_6ParamsE --------------------------
	.section	.nv.shared._ZN7cutlass13device_kernelINS_4gemm6kernel13GemmUniversalIN4cute5tupleIJiiiiEEENS1_10collective13CollectiveMmaINS1_34MainloopSm90TmaGmmaWarpSpecializedILi9ENS5_IJNS4_1CILi2EEESB_NSA_ILi1EEEEEENS1_35KernelTmaWarpSpecializedCooperativeEEENS5_IJNSA_ILi128EEENSA_ILi64EEESH_EEENS_10bfloat16_tENS5_IJlSC_lEEESJ_SK_NS4_8TiledMMAINS4_8MMA_AtomIJNS4_4SM904GMMA27MMA_64x64x16_F32BF16BF16_SSILNSO_5MajorE0ELSQ_0ELNSO_7ScaleInE1ELSR_1EEEEEENS4_6LayoutINS5_IJSB_SC_SC_EEENS5_IJSC_NSA_ILi0EEESW_EEEEENS5_IJNS4_10UnderscoreESZ_SZ_EEEEENS4_23SM90_TMA_LOAD_MULTICASTENS4_14ComposedLayoutINS4_7SwizzleILi3ELi4ELi3EEENS4_18smem_ptr_flag_bitsILi16EEENSU_INS5_IJNSA_ILi8EEESH_EEENS5_IJSH_SC_EEEEEEEvNS4_8identityES12_S1C_vS1D_EENS_8epilogue10collective6detail29Sm90TmaWarpSpecializedAdapterINS1G_15DefaultEpilogueISJ_SK_SK_NS1F_6thread17LinearCombinationISJ_Li1EffLNS1K_9ScaleType4KindE0ELNS_15FloatRoundStyleE2ESJ_EENS1_15EpilogueDefaultEEEEEvvEEEEvNT_6ParamsE,"aw",@nobits
	.sectionflags	@""
	.align	16
	.zero		1024


//--------------------- .nv.shared.reserved.0     --------------------------
	.section	.nv.shared.reserved.0,"aw",@nobits
	.weak		__nv_reservedSMEM_offset_0_alias
	.size		__nv_reservedSMEM_offset_0_alias, 0, 0
	.other		__nv_reservedSMEM_offset_0_alias,@"STO_CUDA_RESERVED_SHARED STV_DEFAULT"
__nv_reservedSMEM_offset_0_alias:
	.zero		0


//--------------------- .nv.global                --------------------------
	.section	.nv.global,"aw",@nobits
.nv.global:
	.type		_ZN40_INTERNAL_2f5d0d2f_4_k_cu_6f72613a_209844cute1_E,@object
	.size		_ZN40_INTERNAL_2f5d0d2f_4_k_cu_6f72613a_209844cute1_E,(_ZN40_INTERNAL_2f5d0d2f_4_k_cu_6f72613a_209844cuda3std3__45__cpo6cbeginE - _ZN40_INTERNAL_2f5d0d2f_4_k_cu_6f72613a_209844cute1_E)
_ZN40_INTERNAL_2f5d0d2f_4_k_cu_6f72613a_209844cute1_E:
	.zero		1
	.type		_ZN40_INTERNAL_2f5d0d2f_4_k_cu_6f72613a_209844cuda3std3__45__cpo6cbeginE,@object
	.size		_ZN40_INTERNAL_2f5d0d2f_4_k_cu_6f72613a_209844cuda3std3__45__cpo6cbeginE,(_ZN40_INTERNAL_2f5d0d2f_4_k_cu_6f72613a_209844cuda3std3__48in_placeE - _ZN40_INTERNAL_2f5d0d2f_4_k_cu_6f72613a_209844cuda3std3__45__cpo6cbeginE)
_ZN40_INTERNAL_2f5d0d2f_4_k_cu_6f72613a_209844cuda3std3__45__cpo6cbeginE:
	.zero		1
	.type		_ZN40_INTERNAL_2f5d0d2f_4_k_cu_6f72613a_209844cuda3std3__48in_placeE,@object
	.size		_ZN40_INTERNAL_2f5d0d2f_4_k_cu_6f72613a_209844cuda3std3__48in_placeE,(_ZN40_INTERNAL_2f5d0d2f_4_k_cu_6f72613a_209844cuda3std6ranges3__45__cpo9iter_moveE - _ZN40_INTERNAL_2f5d0d2f_4_k_cu_6f72613a_209844cuda3std3__48in_placeE)
_ZN40_INTERNAL_2f5d0d2f_4_k_cu_6f72613a_209844cuda3std3__48in_placeE:
	.zero		1
	.type		_ZN40_INTERNAL_2f5d0d2f_4_k_cu_6f72613a_209844cuda3std6ranges3__45__cpo9iter_moveE,@object
	.size		_ZN40_INTERNAL_2f5d0d2f_4_k_cu_6f72613a_209844cuda3std6ranges3__45__cpo9iter_moveE,(_ZN40_INTERNAL_2f5d0d2f_4_k_cu_6f72613a_209844cuda3std3__45__cpo5beginE - _ZN40_INTERNAL_2f5d0d2f_4_k_cu_6f72613a_209844cuda3std6ranges3__45__cpo9iter_moveE)
_ZN40_INTERNAL_2f5d0d2f_4_k_cu_6f72613a_209844cuda3std6ranges3__45__cpo9iter_moveE:
	.zero		1
	.type		_ZN40_INTERNAL_2f5d0d2f_4_k_cu_6f72613a_209844cuda3std3__45__cpo5beginE,@object
	.size		_ZN40_INTERNAL_2f5d0d2f_4_k_cu_6f72613a_209844cuda3std3__45__cpo5beginE,(_ZN40_INTERNAL_2f5d0d2f_4_k_cu_6f72613a_209844cuda3std3__442_GLOBAL__N__2f5d0d2f_4_k_cu_6f72613a_209846ignoreE - _ZN40_INTERNAL_2f5d0d2f_4_k_cu_6f72613a_209844cuda3std3__45__cpo5beginE)
_ZN40_INTERNAL_2f5d0d2f_4_k_cu_6f72613a_209844cuda3std3__45__cpo5beginE:
	.zero		1
	.type		_ZN40_INTERNAL_2f5d0d2f_4_k_cu_6f72613a_209844cuda3std3__442_GLOBAL__N__2f5d0d2f_4_k_cu_6f72613a_209846ignoreE,@object
	.size		_ZN40_INTERNAL_2f5d0d2f_4_k_cu_6f72613a_209844cuda3std3__442_GLOBAL__N__2f5d0d2f_4_k_cu_6f72613a_209846ignoreE,(_ZN40_INTERNAL_2f5d0d2f_4_k_cu_6f72613a_209844cute7productE - _ZN40_INTERNAL_2f5d0d2f_4_k_cu_6f72613a_209844cuda3std3__442_GLOBAL__N__2f5d0d2f_4_k_cu_6f72613a_209846ignoreE)
_ZN40_INTERNAL_2f5d0d2f_4_k_cu_6f72613a_209844cuda3std3__442_GLOBAL__N__2f5d0d2f_4_k_cu_6f72613a_209846ignoreE:
	.zero		1
	.type		_ZN40_INTERNAL_2f5d0d2f_4_k_cu_6f72613a_209844cute7productE,@object
	.size		_ZN40_INTERNAL_2f5d0d2f_4_k_cu_6f72613a_209844cute7productE,(_ZN40_INTERNAL_2f5d0d2f_4_k_cu_6f72613a_209844cuda3std3__45__cpo3endE - _ZN40_INTERNAL_2f5d0d2f_4_k_cu_6f72613a_209844cute7productE)
_ZN40_INTERNAL_2f5d0d2f_4_k_cu_6f72613a_209844cute7productE:
	.zero		1
	.type		_ZN40_INTERNAL_2f5d0d2f_4_k_cu_6f72613a_209844cuda3std3__45__cpo3endE,@object
	.size		_ZN40_INTERNAL_2f5d0d2f_4_k_cu_6f72613a_209844cuda3std3__45__cpo3endE,(_ZN40_INTERNAL_2f5d0d2f_4_k_cu_6f72613a_209844cuda3std3__419piecewise_constructE - _ZN40_INTERNAL_2f5d0d2f_4_k_cu_6f72613a_209844cuda3std3__45__cpo3endE)
_ZN40_INTERNAL_2f5d0d2f_4_k_cu_6f72613a_209844cuda3std3__45__cpo3endE:
	.zero		1
	.type		_ZN40_INTERNAL_2f5d0d2f_4_k_cu_6f72613a_209844cuda3std3__419piecewise_constructE,@object
	.size		_ZN40_INTERNAL_2f5d0d2f_4_k_cu_6f72613a_209844cuda3std3__419piecewise_constructE,(_ZN40_INTERNAL_2f5d0d2f_4_k_cu_6f72613a_209844cuda3std3__45__cpo4cendE - _ZN40_INTERNAL_2f5d0d2f_4_k_cu_6f72613a_209844cuda3std3__419piecewise_constructE)
_ZN40_INTERNAL_2f5d0d2f_4_k_cu_6f72613a_209844cuda3std3__419piecewise_constructE:
	.zero		1
	.type		_ZN40_INTERNAL_2f5d0d2f_4_k_cu_6f72613a_209844cuda3std3__45__cpo4cendE,@object
	.size		_ZN40_INTERNAL_2f5d0d2f_4_k_cu_6f72613a_209844cuda3std3__45__cpo4cendE,(_ZN40_INTERNAL_2f5d0d2f_4_k_cu_6f72613a_209844cuda3std6ranges3__45__cpo4swapE - _ZN40_INTERNAL_2f5d0d2f_4_k_cu_6f72613a_209844cuda3std3__45__cpo4cendE)
_ZN40_INTERNAL_2f5d0d2f_4_k_cu_6f72613a_209844cuda3std3__45__cpo4cendE:
	.zero		1
	.type		_ZN40_INTERNAL_2f5d0d2f_4_k_cu_6f72613a_209844cuda3std6ranges3__45__cpo4swapE,@object
	.size		_ZN40_INTERNAL_2f5d0d2f_4_k_cu_6f72613a_209844cuda3std6ranges3__45__cpo4swapE,(.L_8 - _ZN40_INTERNAL_2f5d0d2f_4_k_cu_6f72613a_209844cuda3std6ranges3__45__cpo4swapE)
_ZN40_INTERNAL_2f5d0d2f_4_k_cu_6f72613a_209844cuda3std6ranges3__45__cpo4swapE:
	.zero		1
.L_8:


//--------------------- .nv.constant0._ZN7cutlass13device_kernelINS_4gemm6kernel13GemmUniversalIN4cute5tupleIJiiiiEEENS1_10collective13CollectiveMmaINS1_34MainloopSm90TmaGmmaWarpSpecializedILi9ENS5_IJNS4_1CILi2EEESB_NSA_ILi1EEEEEENS1_35KernelTmaWarpSpecializedCooperativeEEENS5_IJNSA_ILi128EEENSA_ILi64EEESH_EEENS_10bfloat16_tENS5_IJlSC_lEEESJ_SK_NS4_8TiledMMAINS4_8MMA_AtomIJNS4_4SM904GMMA27MMA_64x64x16_F32BF16BF16_SSILNSO_5MajorE0ELSQ_0ELNSO_7ScaleInE1ELSR_1EEEEEENS4_6LayoutINS5_IJSB_SC_SC_EEENS5_IJSC_NSA_ILi0EEESW_EEEEENS5_IJNS4_10UnderscoreESZ_SZ_EEEEENS4_23SM90_TMA_LOAD_MULTICASTENS4_14ComposedLayoutINS4_7SwizzleILi3ELi4ELi3EEENS4_18smem_ptr_flag_bitsILi16EEENSU_INS5_IJNSA_ILi8EEESH_EEENS5_IJSH_SC_EEEEEEEvNS4_8identityES12_S1C_vS1D_EENS_8epilogue10collective6detail29Sm90TmaWarpSpecializedAdapterINS1G_15DefaultEpilogueISJ_SK_SK_NS1F_6thread17LinearCombinationISJ_Li1EffLNS1K_9ScaleType4KindE0ELNS_15FloatRoundStyleE2ESJ_EENS1_15EpilogueDefaultEEEEEvvEEEEvNT_6ParamsE --------------------------
	.section	.nv.constant0._ZN7cutlass13device_kernelINS_4gemm6kernel13GemmUniversalIN4cute5tupleIJiiiiEEENS1_10collective13CollectiveMmaINS1_34MainloopSm90TmaGmmaWarpSpecializedILi9ENS5_IJNS4_1CILi2EEESB_NSA_ILi1EEEEEENS1_35KernelTmaWarpSpecializedCooperativeEEENS5_IJNSA_ILi128EEENSA_ILi64EEESH_EEENS_10bfloat16_tENS5_IJlSC_lEEESJ_SK_NS4_8TiledMMAINS4_8MMA_AtomIJNS4_4SM904GMMA27MMA_64x64x16_F32BF16BF16_SSILNSO_5MajorE0ELSQ_0ELNSO_7ScaleInE1ELSR_1EEEEEENS4_6LayoutINS5_IJSB_SC_SC_EEENS5_IJSC_NSA_ILi0EEESW_EEEEENS5_IJNS4_10UnderscoreESZ_SZ_EEEEENS4_23SM90_TMA_LOAD_MULTICASTENS4_14ComposedLayoutINS4_7SwizzleILi3ELi4ELi3EEENS4_18smem_ptr_flag_bitsILi16EEENSU_INS5_IJNSA_ILi8EEESH_EEENS5_IJSH_SC_EEEEEEEvNS4_8identityES12_S1C_vS1D_EENS_8epilogue10collective6detail29Sm90TmaWarpSpecializedAdapterINS1G_15DefaultEpilogueISJ_SK_SK_NS1F_6thread17LinearCombinationISJ_Li1EffLNS1K_9ScaleType4KindE0ELNS_15FloatRoundStyleE2ESJ_EENS1_15EpilogueDefaultEEEEEvvEEEEvNT_6ParamsE,"a",@progbits
	.sectionflags	@""
	.align	4
.nv.constant0._ZN7cutlass13device_kernelINS_4gemm6kernel13GemmUniversalIN4cute5tupleIJiiiiEEENS1_10collective13CollectiveMmaINS1_34MainloopSm90TmaGmmaWarpSpecializedILi9ENS5_IJNS4_1CILi2EEESB_NSA_ILi1EEEEEENS1_35KernelTmaWarpSpecializedCooperativeEEENS5_IJNSA_ILi128EEENSA_ILi64EEESH_EEENS_10bfloat16_tENS5_IJlSC_lEEESJ_SK_NS4_8TiledMMAINS4_8MMA_AtomIJNS4_4SM904GMMA27MMA_64x64x16_F32BF16BF16_SSILNSO_5MajorE0ELSQ_0ELNSO_7ScaleInE1ELSR_1EEEEEENS4_6LayoutINS5_IJSB_SC_SC_EEENS5_IJSC_NSA_ILi0EEESW_EEEEENS5_IJNS4_10UnderscoreESZ_SZ_EEEEENS4_23SM90_TMA_LOAD_MULTICASTENS4_14ComposedLayoutINS4_7SwizzleILi3ELi4ELi3EEENS4_18smem_ptr_flag_bitsILi16EEENSU_INS5_IJNSA_ILi8EEESH_EEENS5_IJSH_SC_EEEEEEEvNS4_8identityES12_S1C_vS1D_EENS_8epilogue10collective6detail29Sm90TmaWarpSpecializedAdapterINS1G_15DefaultEpilogueISJ_SK_SK_NS1F_6thread17LinearCombinationISJ_Li1EffLNS1K_9ScaleType4KindE0ELNS_15FloatRoundStyleE2ESJ_EENS1_15EpilogueDefaultEEEEEvvEEEEvNT_6ParamsE:
	.zero		1664


//--------------------- SYMBOLS --------------------------

	.type		.nv.reservedSmem.offset0,@object
	.size		.nv.reservedSmem.offset0,0x4
	.type		__assertfail,@function
